def matmul_kernel(
    a_ptr,
    b_ptr,
    c_ptr,
    M,
    N,
    K,
    stride_am,
    stride_ak,
    stride_bk,
    stride_bn,
    stride_cm,
    stride_cn,
    BLOCK_M: tl.constexpr,
    BLOCK_N: tl.constexpr,
    BLOCK_K: tl.constexpr,
    GROUP_M: tl.constexpr,
):
    pid = tl.program_id(axis=0)
    num_pid_m = tl.cdiv(M, BLOCK_M)
    num_pid_n = tl.cdiv(N, BLOCK_N)
    num_pid_in_group = GROUP_M * num_pid_n
    group_id = pid // num_pid_in_group
    first_pid_m = group_id * GROUP_M
    group_size_m = min(num_pid_m - first_pid_m, GROUP_M)
    pid_m = first_pid_m + ((pid % num_pid_in_group) % group_size_m)
    pid_n = (pid % num_pid_in_group) // group_size_m

    offs_am = (pid_m * BLOCK_M + tl.arange(0, BLOCK_M)) % M
    offs_bn = (pid_n * BLOCK_N + tl.arange(0, BLOCK_N)) % N
    offs_k = tl.arange(0, BLOCK_K)
    a_ptrs = a_ptr + offs_am[:, None] * stride_am + offs_k[None, :] * stride_ak
    b_ptrs = b_ptr + offs_k[:, None] * stride_bk + offs_bn[None, :] * stride_bn

    acc = tl.zeros((BLOCK_M, BLOCK_N), dtype=tl.float32)
    for kk in range(0, tl.cdiv(K, BLOCK_K)):
        a = tl.load(a_ptrs, mask=offs_k[None, :] < K - kk * BLOCK_K, other=0.0)
        b = tl.load(b_ptrs, mask=offs_k[:, None] < K - kk * BLOCK_K, other=0.0)
        acc = tl.dot(a, b, acc)
        a_ptrs += BLOCK_K * stride_ak
        b_ptrs += BLOCK_K * stride_bk

    c = acc.to(c_ptr.dtype.element_ty)
    offs_cm = pid_m * BLOCK_M + tl.arange(0, BLOCK_M)
    offs_cn = pid_n * BLOCK_N + tl.arange(0, BLOCK_N)
    c_ptrs = c_ptr + offs_cm[:, None] * stride_cm + offs_cn[None, :] * stride_cn
    mask = (offs_cm[:, None] < M) & (offs_cn[None, :] < N)
    tl.store(c_ptrs, c, mask=mask)

# config = {"BLOCK_K": 128, "BLOCK_M": 64, "BLOCK_N": 64, "GROUP_M": 8, "arch": "sm_100", "dtype": "fp8e5m2", "num_ctas": 1, "num_stages": 3, "num_warps": 8}
# arch = sm_100


// ===== COMPILED SASS (sm_100a) =====

	.target	sm_100a

	.elftype	@"ET_EXEC"


//--------------------- .note.nv.tkinfo           --------------------------
	.section	.note.nv.tkinfo,"",@"SHT_NOTE"
	.sectionflags	@"SHF_NOTE_NV_TKINFO"
	.tkinfo
        /*0018*/ 	.word	0x00000081
        /*0030*/ 	.string	""
        /*0030*/ 	.string	"ptxas-blackwell"
        /*0030*/ 	.string	"Cuda compilation tools, release 12.9, V12.9.86"
        /*0030*/ 	.string	"Build cuda_12.9.r12.9/compiler.36037853_0"
        /*0030*/ 	.string	"-v  -suppress-debug-info  -lineinfo  -arch sm_100a "



//--------------------- .note.nv.cuver            --------------------------
	.section	.note.nv.cuver,"",@"SHT_NOTE"
	.sectionflags	@"SHF_NOTE_NV_CUVER"
        /*0018*/ 	.short	0x0001
        /*001a*/ 	.short	0x0064
        /*001c*/ 	.short	0x0001
        /*001e*/ 	.short	0x0000
        /*0020*/ 	.short	0x0001
        /*0022*/ 	.short	0x0000


//--------------------- .nv.info                  --------------------------
	.section	.nv.info,"",@"SHT_CUDA_INFO"
	.align	4


	//----- nvinfo : EIATTR_REGCOUNT
	.align		4
        /*0000*/ 	.byte	0x04, 0x2f
        /*0002*/ 	.short	(.L_4 - .L_3)
	.align		4
.L_3:
        /*0004*/ 	.word	index@(matmul_kernel)
        /*0008*/ 	.word	0x000000f4


	//----- nvinfo : EIATTR_FRAME_SIZE
	.align		4
.L_4:
        /*000c*/ 	.byte	0x04, 0x11
        /*000e*/ 	.short	(.L_6 - .L_5)
	.align		4
.L_5:
        /*0010*/ 	.word	index@($__internal_2_$__cuda_sm10x_tcgen05_guardrail_trap_unallocated_columns_being_dealloced)
        /*0014*/ 	.word	0x00000000


	//----- nvinfo : EIATTR_FRAME_SIZE
	.align		4
.L_6:
        /*0018*/ 	.byte	0x04, 0x11
        /*001a*/ 	.short	(.L_8 - .L_7)
	.align		4
.L_7:
        /*001c*/ 	.word	index@($__internal_1_$__cuda_sm10x_tcgen05_guardrail_trap_phase_invalid_during_alloc)
        /*0020*/ 	.word	0x00000000


	//----- nvinfo : EIATTR_FRAME_SIZE
	.align		4
.L_8:
        /*0024*/ 	.byte	0x04, 0x11
        /*0026*/ 	.short	(.L_10 - .L_9)
	.align		4
.L_9:
        /*0028*/ 	.word	index@($__internal_0_$__cuda_sm10x_tcgen05_guardrail_trap_col_being_dealloced_not_returned_by_alloc)
        /*002c*/ 	.word	0x00000000


	//----- nvinfo : EIATTR_FRAME_SIZE
	.align		4
.L_10:
        /*0030*/ 	.byte	0x04, 0x11
        /*0032*/ 	.short	(.L_12 - .L_11)
	.align		4
.L_11:
        /*0034*/ 	.word	index@(matmul_kernel)
        /*0038*/ 	.word	0x00000000


	//----- nvinfo : EIATTR_MIN_STACK_SIZE
	.align		4
.L_12:
        /*003c*/ 	.byte	0x04, 0x12
        /*003e*/ 	.short	(.L_14 - .L_13)
	.align		4
.L_13:
        /*0040*/ 	.word	index@(matmul_kernel)
        /*0044*/ 	.word	0x00000000
.L_14:


//--------------------- .nv.info.matmul_kernel    --------------------------
	.section	.nv.info.matmul_kernel,"",@"SHT_CUDA_INFO"
	.sectionflags	@""
	.align	4


	//----- nvinfo : EIATTR_CUDA_API_VERSION
	.align		4
        /*0000*/ 	.byte	0x04, 0x37
        /*0002*/ 	.short	(.L_16 - .L_15)
.L_15:
        /*0004*/ 	.word	0x00000081


	//----- nvinfo : EIATTR_KPARAM_INFO
	.align		4
.L_16:
        /*0008*/ 	.byte	0x04, 0x17
        /*000a*/ 	.short	(.L_18 - .L_17)
.L_17:
        /*000c*/ 	.word	0x00000000
        /*0010*/ 	.short	0x000d
        /*0012*/ 	.short	0x0048
        /*0014*/ 	.byte	0x00, 0xf4, 0x21, 0x00


	//----- nvinfo : EIATTR_KPARAM_INFO
	.align		4
.L_18:
        /*0018*/ 	.byte	0x04, 0x17
        /*001a*/ 	.short	(.L_20 - .L_19)
.L_19:
        /*001c*/ 	.word	0x00000000
        /*0020*/ 	.short	0x000c
        /*0022*/ 	.short	0x0040
        /*0024*/ 	.byte	0x00, 0xf4, 0x21, 0x00


	//----- nvinfo : EIATTR_KPARAM_INFO
	.align		4
.L_20:
        /*0028*/ 	.byte	0x04, 0x17
        /*002a*/ 	.short	(.L_22 - .L_21)
.L_21:
        /*002c*/ 	.word	0x00000000
        /*0030*/ 	.short	0x000b
        /*0032*/ 	.short	0x0038
        /*0034*/ 	.byte	0x00, 0xf0, 0x11, 0x00


	//----- nvinfo : EIATTR_KPARAM_INFO
	.align		4
.L_22:
        /*0038*/ 	.byte	0x04, 0x17
        /*003a*/ 	.short	(.L_24 - .L_23)
.L_23:
        /*003c*/ 	.word	0x00000000
        /*0040*/ 	.short	0x000a
        /*0042*/ 	.short	0x0034
        /*0044*/ 	.byte	0x00, 0xf0, 0x11, 0x00


	//----- nvinfo : EIATTR_KPARAM_INFO
	.align		4
.L_24:
        /*0048*/ 	.byte	0x04, 0x17
        /*004a*/ 	.short	(.L_26 - .L_25)
.L_25:
        /*004c*/ 	.word	0x00000000
        /*0050*/ 	.short	0x0009
        /*0052*/ 	.short	0x0030
        /*0054*/ 	.byte	0x00, 0xf0, 0x11, 0x00


	//----- nvinfo : EIATTR_KPARAM_INFO
	.align		4
.L_26:
        /*0058*/ 	.byte	0x04, 0x17
        /*005a*/ 	.short	(.L_28 - .L_27)
.L_27:
        /*005c*/ 	.word	0x00000000
        /*0060*/ 	.short	0x0008
        /*0062*/ 	.short	0x002c
        /*0064*/ 	.byte	0x00, 0xf0, 0x11, 0x00


	//----- nvinfo : EIATTR_KPARAM_INFO
	.align		4
.L_28:
        /*0068*/ 	.byte	0x04, 0x17
        /*006a*/ 	.short	(.L_30 - .L_29)
.L_29:
        /*006c*/ 	.word	0x00000000
        /*0070*/ 	.short	0x0007
        /*0072*/ 	.short	0x0028
        /*0074*/ 	.byte	0x00, 0xf0, 0x11, 0x00


	//----- nvinfo : EIATTR_KPARAM_INFO
	.align		4
.L_30:
        /*0078*/ 	.byte	0x04, 0x17
        /*007a*/ 	.short	(.L_32 - .L_31)
.L_31:
        /*007c*/ 	.word	0x00000000
        /*0080*/ 	.short	0x0006
        /*0082*/ 	.short	0x0024
        /*0084*/ 	.byte	0x00, 0xf0, 0x11, 0x00


	//----- nvinfo : EIATTR_KPARAM_INFO
	.align		4
.L_32:
        /*0088*/ 	.byte	0x04, 0x17
        /*008a*/ 	.short	(.L_34 - .L_33)
.L_33:
        /*008c*/ 	.word	0x00000000
        /*0090*/ 	.short	0x0005
        /*0092*/ 	.short	0x0020
        /*0094*/ 	.byte	0x00, 0xf0, 0x11, 0x00


	//----- nvinfo : EIATTR_KPARAM_INFO
	.align		4
.L_34:
        /*0098*/ 	.byte	0x04, 0x17
        /*009a*/ 	.short	(.L_36 - .L_35)
.L_35:
        /*009c*/ 	.word	0x00000000
        /*00a0*/ 	.short	0x0004
        /*00a2*/ 	.short	0x001c
        /*00a4*/ 	.byte	0x00, 0xf0, 0x11, 0x00


	//----- nvinfo : EIATTR_KPARAM_INFO
	.align		4
.L_36:
        /*00a8*/ 	.byte	0x04, 0x17
        /*00aa*/ 	.short	(.L_38 - .L_37)
.L_37:
        /*00ac*/ 	.word	0x00000000
        /*00b0*/ 	.short	0x0003
        /*00b2*/ 	.short	0x0018
        /*00b4*/ 	.byte	0x00, 0xf0, 0x11, 0x00


	//----- nvinfo : EIATTR_KPARAM_INFO
	.align		4
.L_38:
        /*00b8*/ 	.byte	0x04, 0x17
        /*00ba*/ 	.short	(.L_40 - .L_39)
.L_39:
        /*00bc*/ 	.word	0x00000000
        /*00c0*/ 	.short	0x0002
        /*00c2*/ 	.short	0x0010
        /*00c4*/ 	.byte	0x00, 0xf4, 0x21, 0x00


	//----- nvinfo : EIATTR_KPARAM_INFO
	.align		4
.L_40:
        /*00c8*/ 	.byte	0x04, 0x17
        /*00ca*/ 	.short	(.L_42 - .L_41)
.L_41:
        /*00cc*/ 	.word	0x00000000
        /*00d0*/ 	.short	0x0001
        /*00d2*/ 	.short	0x0008
        /*00d4*/ 	.byte	0x00, 0xf4, 0x21, 0x00


	//----- nvinfo : EIATTR_KPARAM_INFO
	.align		4
.L_42:
        /*00d8*/ 	.byte	0x04, 0x17
        /*00da*/ 	.short	(.L_44 - .L_43)
.L_43:
        /*00dc*/ 	.word	0x00000000
        /*00e0*/ 	.short	0x0000
        /*00e2*/ 	.short	0x0000
        /*00e4*/ 	.byte	0x00, 0xf4, 0x21, 0x00


	//----- nvinfo : EIATTR_AT_ENTRY_FRAGMENTS
	.align		4
.L_44:
        /*00e8*/ 	.byte	0x04, 0x4f
        /*00ea*/ 	.short	(.L_46 - .L_45)


	//   ....[0]....
.L_45:
        /*00ec*/ 	.word	0x00000004


	//----- nvinfo : EIATTR_RESERVED_SMEM_USED
	.align		4
.L_46:
        /*00f0*/ 	.byte	0x01, 0x41
	.zero		2


	//----- nvinfo : EIATTR_SPARSE_MMA_MASK
	.align		4
        /*00f4*/ 	.byte	0x03, 0x50
        /*00f6*/ 	.short	0x0000


	//----- nvinfo : EIATTR_TCGEN05_1CTA_USED
	.align		4
        /*00f8*/ 	.byte	0x01, 0x51
	.zero		2


	//----- nvinfo : EIATTR_MAXREG_COUNT
	.align		4
        /*00fc*/ 	.byte	0x03, 0x1b
        /*00fe*/ 	.short	0x00ff


	//----- nvinfo : EIATTR_NUM_BARRIERS
	.align		4
        /*0100*/ 	.byte	0x02, 0x4c
        /*0102*/ 	.byte	0x01
	.zero		1


	//----- nvinfo : EIATTR_INT_WARP_WIDE_INSTR_OFFSETS
	.align		4
        /*0104*/ 	.byte	0x04, 0x31
        /*0106*/ 	.short	(.L_48 - .L_47)


	//   ....[0]....
.L_47:
        /*0108*/ 	.word	0x00002490


	//   ....[1]....
        /*010c*/ 	.word	0x000024a0


	//   ....[2]....
        /*0110*/ 	.word	0x00004110


	//   ....[3]....
        /*0114*/ 	.word	0x00007510


	//   ....[4]....
        /*0118*/ 	.word	0x00007560


	//----- nvinfo : EIATTR_COOP_GROUP_MASK_REGIDS
	.align		4
.L_48:
        /*011c*/ 	.byte	0x04, 0x29
        /*011e*/ 	.short	(.L_50 - .L_49)


	//   ....[0]....
.L_49:
        /*0120*/ 	.word	0xffffffff


	//   ....[1]....
        /*0124*/ 	.word	0xffffffff


	//   ....[2]....
        /*0128*/ 	.word	0xffffffff


	//   ....[3]....
        /*012c*/ 	.word	0xffffffff


	//----- nvinfo : EIATTR_COOP_GROUP_INSTR_OFFSETS
	.align		4
.L_50:
        /*0130*/ 	.byte	0x04, 0x28
        /*0132*/ 	.short	(.L_52 - .L_51)


	//   ....[0]....
.L_51:
        /*0134*/ 	.word	0x00000060


	//   ....[1]....
        /*0138*/ 	.word	0x00000320


	//   ....[2]....
        /*013c*/ 	.word	0x000073a0


	//   ....[3]....
        /*0140*/ 	.word	0x00007610


	//----- nvinfo : EIATTR_VRC_CTA_INIT_COUNT
	.align		4
.L_52:
        /*0144*/ 	.byte	0x02, 0x4a
        /*0146*/ 	.byte	0x80
	.zero		1


	//----- nvinfo : EIATTR_MBARRIER_INSTR_OFFSETS
	.align		4
        /*0148*/ 	.byte	0x04, 0x39
        /*014a*/ 	.short	(.L_54 - .L_53)


	//   ....[0]....
.L_53:
        /*014c*/ 	.word	0x00002610
        /*0150*/ 	.word	0x000000ff
        /*0154*/ 	.word	0x00000000
        /*0158*/ 	.short	0x0100
        /*015a*/ 	.byte	0x06
	.zero		1


	//   ....[1]....
        /*015c*/ 	.word	0x00004140
        /*0160*/ 	.word	0x000000ff
        /*0164*/ 	.word	0x00008008
        /*0168*/ 	.short	0x0100
        /*016a*/ 	.byte	0x09
	.zero		1


	//   ....[2]....
        /*016c*/ 	.word	0x00004f70
        /*0170*/ 	.word	0x000000ff
        /*0174*/ 	.word	0x00000000
        /*0178*/ 	.short	0x010a
        /*017a*/ 	.byte	0x06
	.zero		1


	//   ....[3]....
        /*017c*/ 	.word	0x000066f0
        /*0180*/ 	.word	0x000000ff
        /*0184*/ 	.word	0x00000000
        /*0188*/ 	.short	0x010a
        /*018a*/ 	.byte	0x06
	.zero		1


	//   ....[4]....
        /*018c*/ 	.word	0x00006890
        /*0190*/ 	.word	0x000000ff
        /*0194*/ 	.word	0x00008000
        /*0198*/ 	.short	0x0108
        /*019a*/ 	.byte	0x09
	.zero		1


	//   ....[5]....
        /*019c*/ 	.word	0x00006940
        /*01a0*/ 	.word	0x000000ff
        /*01a4*/ 	.word	0x00008008
        /*01a8*/ 	.short	0x0108
        /*01aa*/ 	.byte	0x09
	.zero		1


	//   ....[6]....
        /*01ac*/ 	.word	0x00007630
        /*01b0*/ 	.word	0x000000ff
        /*01b4*/ 	.word	0x00000000
        /*01b8*/ 	.short	0x010a
        /*01ba*/ 	.byte	0x06
	.zero		1


	//   ....[7]....
        /*01bc*/ 	.word	0x00007660
        /*01c0*/ 	.word	0x000000ff
        /*01c4*/ 	.word	0x00000000
        /*01c8*/ 	.short	0x010a
        /*01ca*/ 	.byte	0x06
	.zero		1


	//----- nvinfo : EIATTR_NUM_MBARRIERS
	.align		4
.L_54:
        /*01cc*/ 	.byte	0x03, 0x38
        /*01ce*/ 	.short	0x0002


	//----- nvinfo : EIATTR_EXIT_INSTR_OFFSETS
	.align		4
        /*01d0*/ 	.byte	0x04, 0x1c
        /*01d2*/ 	.short	(.L_56 - .L_55)


	//   ....[0]....
.L_55:
        /*01d4*/ 	.word	0x00007620


	//----- nvinfo : EIATTR_REQNTID
	.align		4
.L_56:
        /*01d8*/ 	.byte	0x04, 0x10
        /*01da*/ 	.short	(.L_58 - .L_57)
.L_57:
        /*01dc*/ 	.word	0x00000100
        /*01e0*/ 	.word	0x00000001
        /*01e4*/ 	.word	0x00000001


	//----- nvinfo : EIATTR_CRS_STACK_SIZE
	.align		4
.L_58:
        /*01e8*/ 	.byte	0x04, 0x1e
        /*01ea*/ 	.short	(.L_60 - .L_59)
.L_59:
        /*01ec*/ 	.word	0x00000000


	//----- nvinfo : EIATTR_CBANK_PARAM_SIZE
	.align		4
.L_60:
        /*01f0*/ 	.byte	0x03, 0x19
        /*01f2*/ 	.short	0x0050


	//----- nvinfo : EIATTR_PARAM_CBANK
	.align		4
        /*01f4*/ 	.byte	0x04, 0x0a
        /*01f6*/ 	.short	(.L_62 - .L_61)
	.align		4
.L_61:
        /*01f8*/ 	.word	index@(.nv.constant0.matmul_kernel)
        /*01fc*/ 	.short	0x0380
        /*01fe*/ 	.short	0x0050


	//----- nvinfo : EIATTR_SW_WAR
	.align		4
.L_62:
        /*0200*/ 	.byte	0x04, 0x36
        /*0202*/ 	.short	(.L_64 - .L_63)
.L_63:
        /*0204*/ 	.word	0x00000008
.L_64:


//--------------------- .nv.compat                --------------------------
	.section	.nv.compat,"",@"SHT_CUDA_COMPAT_INFO"
	.align	4
        /*0000*/ 	.byte	0x02, 0x02, 0x02, 0x00, 0x02, 0x05, 0x05, 0x00, 0x02, 0x03, 0x00, 0x00, 0x02, 0x06, 0x01, 0x00


//--------------------- .nv.callgraph             --------------------------
	.section	.nv.callgraph,"",@"SHT_CUDA_CALLGRAPH"
	.align	4
	.sectionentsize	8
	.align		4
        /*0000*/ 	.word	0x00000000
	.align		4
        /*0004*/ 	.word	0xffffffff
	.align		4
        /*0008*/ 	.word	0x00000000
	.align		4
        /*000c*/ 	.word	0xfffffffe
	.align		4
        /*0010*/ 	.word	0x00000000
	.align		4
        /*0014*/ 	.word	0xfffffffd
	.align		4
        /*0018*/ 	.word	0x00000000
	.align		4
        /*001c*/ 	.word	0xfffffffc


//--------------------- .text.matmul_kernel       --------------------------
	.section	.text.matmul_kernel,"ax",@progbits
	.align	128
        .global         matmul_kernel
        .type           matmul_kernel,@function
        .size           matmul_kernel,(.L_x_20 - matmul_kernel)
        .other          matmul_kernel,@"STO_CUDA_ENTRY STV_DEFAULT"
matmul_kernel:
.text.matmul_kernel:
[----:B------:R-:W0:Y:S01]  /*0000*/  LDC R1, c[0x0][0x37c] ;  /* 0x0000df00ff017b82 */ /* 0x000e220000000800 */
[----:B------:R-:W1:Y:S01]  /*0010*/  S2R R0, SR_TID.X ;  /* 0x0000000000007919 */ /* 0x000e620000002100 */
[----:B------:R-:W2:Y:S01]  /*0020*/  LDCU.64 UR18, c[0x0][0x358] ;  /* 0x00006b00ff1277ac */ /* 0x000ea20008000a00 */
[----:B-1----:R-:W-:-:S13]  /*0030*/  ISETP.GE.U32.AND P1, PT, R0, 0x20, PT ;  /* 0x000000200000780c */ /* 0x002fda0003f26070 */
[----:B--2---:R-:W-:Y:S05]  /*0040*/  @P1 BRA `(.L_x_0) ;  /* 0x0000000000b81947 */ /* 0x004fea0003800000 */
[----:B------:R-:W1:Y:S01]  /*0050*/  S2UR UR6, SR_CgaCtaId ;  /* 0x00000000000679c3 */ /* 0x000e620000008800 */
[----:B------:R-:W-:Y:S01]  /*0060*/  NOP ;  /* 0x0000000000007918 */ /* 0x000fe20000000000 */
[----:B------:R-:W-:Y:S02]  /*0070*/  UMOV UR4, 0x40 ;  /* 0x0000004000047882 */ /* 0x000fe40000000000 */
[----:B-1----:R-:W-:-:S09]  /*0080*/  ULEA UR4, UR6, UR4, 0x18 ;  /* 0x0000000406047291 */ /* 0x002fd2000f8ec0ff */
[----:B------:R-:W1:Y:S01]  /*0090*/  LDS.U8 R2, [UR4] ;  /* 0x00000004ff027984 */ /* 0x000e620008000000 */
[----:B------:R-:W-:Y:S02]  /*00a0*/  UMOV UR4, 0x400 ;  /* 0x0000040000047882 */ /* 0x000fe40000000000 */
[----:B------:R-:W-:Y:S01]  /*00b0*/  ULEA UR4, UR6, UR4, 0x18 ;  /* 0x0000000406047291 */ /* 0x000fe2000f8ec0ff */
[----:B-1----:R-:W-:-:S13]  /*00c0*/  ISETP.NE.AND P0, PT, R2, RZ, PT ;  /* 0x000000ff0200720c */ /* 0x002fda0003f05270 */
[----:B------:R-:W-:Y:S05]  /*00d0*/  @P0 BRA `(.L_x_1) ;  /* 0x00000000007c0947 */ /* 0x000fea0003800000 */
[----:B------:R-:W-:-:S13]  /*00e0*/  ELECT P0, URZ, PT ;  /* 0x0000000000ff782f */ /* 0x000fda0003800000 */
[----:B------:R-:W-:Y:S05]  /*00f0*/  @!P0 BRA `(.L_x_2) ;  /* 0x0000000000848947 */ /* 0x000fea0003800000 */
[----:B------:R-:W-:Y:S01]  /*0100*/  UMOV UR5, 0x2 ;  /* 0x0000000200057882 */ /* 0x000fe20000000000 */
[----:B------:R-:W-:Y:S02]  /*0110*/  IMAD.MOV.U32 R5, RZ, RZ, 0x1 ;  /* 0x00000001ff057424 */ /* 0x000fe400078e00ff */
[----:B------:R-:W-:Y:S02]  /*0120*/  IMAD.MOV.U32 R3, RZ, RZ, 0x3 ;  /* 0x00000003ff037424 */ /* 0x000fe400078e00ff */
[----:B------:R-:W-:Y:S04]  /*0130*/  DEPBAR.LE SB1, 0x36 ;  /* 0x00009d800000791a */ /* 0x000fe80000000000 */
[----:B------:R-:W1:Y:S02]  /*0140*/  UTCATOMSWS.FIND_AND_SET.ALIGN UP0, UR5, UR5 ;  /* 0x00000005000575e3 */ /* 0x000e640008000800 */
[----:B-1----:R-:W-:-:S04]  /*0150*/  PLOP3.LUT P0, PT, PT, PT, UP0, 0x80, 0x8 ;  /* 0x000000000008781c */ /* 0x002fc80003f0f008 */
[----:B------:R-:W-:-:S04]  /*0160*/  SEL R2, RZ, 0xffffffff, !P0 ;  /* 0xffffffffff027807 */ /* 0x000fc80004000000 */
[----:B------:R-:W-:Y:S01]  /*0170*/  ISETP.NE.AND P0, PT, R2, RZ, PT ;  /* 0x000000ff0200720c */ /* 0x000fe20003f05270 */
[----:B------:R-:W-:-:S12]  /*0180*/  IMAD.U32 R2, RZ, RZ, UR5 ;  /* 0x00000005ff027e24 */ /* 0x000fd8000f8e00ff */
[----:B------:R-:W-:Y:S05]  /*0190*/  @P0 BRA `(.L_x_3) ;  /* 0x0000000000240947 */ /* 0x000fea0003800000 */
.L_x_4:
[----:B------:R-:W-:Y:S05]  /*01a0*/  NANOSLEEP 0x64 ;  /* 0x000000640000795d */ /* 0x000fea0003800000 */
[----:B------:R-:W-:-:S05]  /*01b0*/  UMOV UR5, 0x2 ;  /* 0x0000000200057882 */ /* 0x000fca0000000000 */
[----:B------:R-:W-:Y:S04]  /*01c0*/  DEPBAR.LE SB1, 0x36 ;  /* 0x00009d800000791a */ /* 0x000fe80000000000 */
[----:B------:R-:W1:Y:S02]  /*01d0*/  UTCATOMSWS.FIND_AND_SET.ALIGN UP0, UR5, UR5 ;  /* 0x00000005000575e3 */ /* 0x000e640008000800 */
[----:B-1----:R-:W-:-:S04]  /*01e0*/  PLOP3.LUT P0, PT, PT, PT, UP0, 0x80, 0x8 ;  /* 0x000000000008781c */ /* 0x002fc80003f0f008 */
[----:B------:R-:W-:-:S04]  /*01f0*/  SEL R2, RZ, 0xffffffff, !P0 ;  /* 0xffffffffff027807 */ /* 0x000fc80004000000 */
[----:B------:R-:W-:Y:S01]  /*0200*/  ISETP.NE.AND P0, PT, R2, RZ, PT ;  /* 0x000000ff0200720c */ /* 0x000fe20003f05270 */
[----:B------:R-:W-:-:S12]  /*0210*/  IMAD.U32 R2, RZ, RZ, UR5 ;  /* 0x00000005ff027e24 */ /* 0x000fd8000f8e00ff */
[----:B------:R-:W-:Y:S05]  /*0220*/  @!P0 BRA `(.L_x_4) ;  /* 0xfffffffc00dc8947 */ /* 0x000fea000383ffff */
.L_x_3:
[C---:B------:R-:W-:Y:S01]  /*0230*/  VIADD R4, R2.reuse, 0x10 ;  /* 0x0000001002047836 */ /* 0x040fe20000000000 */
[----:B------:R-:W-:Y:S01]  /*0240*/  UMOV UR5, 0x50 ;  /* 0x0000005000057882 */ /* 0x000fe20000000000 */
[----:B------:R-:W-:Y:S01]  /*0250*/  SHF.L.U32 R3, R3, R2, RZ ;  /* 0x0000000203037219 */ /* 0x000fe200000006ff */
[----:B------:R-:W-:Y:S01]  /*0260*/  ULEA UR5, UR6, UR5, 0x18 ;  /* 0x0000000506057291 */ /* 0x000fe2000f8ec0ff */
[----:B------:R-:W-:Y:S01]  /*0270*/  IMAD.SHL.U32 R2, R2, 0x20, RZ ;  /* 0x0000002002027824 */ /* 0x000fe200078e00ff */
[----:B------:R-:W-:-:S04]  /*0280*/  SHF.L.U32 R4, R5, R4, RZ ;  /* 0x0000000405047219 */ /* 0x000fc800000006ff */
[----:B------:R-:W-:-:S05]  /*0290*/  LOP3.LUT R3, R4, R3, RZ, 0xfc, !PT ;  /* 0x0000000304037212 */ /* 0x000fca00078efcff */
[----:B------:R1:W-:Y:S04]  /*02a0*/  ATOMS.OR RZ, [UR5], R3 ;  /* 0x00000003ffff798c */ /* 0x0003e8000b000005 */
[----:B------:R1:W-:Y:S01]  /*02b0*/  STS [UR4], R2 ;  /* 0x00000002ff007988 */ /* 0x0003e20008000804 */
[----:B------:R-:W-:Y:S05]  /*02c0*/  BRA `(.L_x_2) ;  /* 0x0000000000107947 */ /* 0x000fea0003800000 */
.L_x_1:
[----:B------:R-:W-:-:S05]  /*02d0*/  IMAD.MOV.U32 R2, RZ, RZ, -0x1 ;  /* 0xffffffffff027424 */ /* 0x000fca00078e00ff */
[----:B------:R1:W-:Y:S02]  /*02e0*/  STS [UR4], R2 ;  /* 0x00000002ff007988 */ /* 0x0003e40008000804 */
[----:B-1----:R-:W-:-:S07]  /*02f0*/  MOV R2, 0x310 ;  /* 0x0000031000027802 */ /* 0x002fce0000000f00 */
[----:B0-----:R-:W-:Y:S05]  /*0300*/  CALL.REL.NOINC `($__internal_1_$__cuda_sm10x_tcgen05_guardrail_trap_phase_invalid_during_alloc) ;  /* 0x0000007000ec7944 */ /* 0x001fea0003c00000 */
.L_x_2:
[----:B------:R-:W-:Y:S05]  /*0310*/  WARPSYNC.ALL ;  /* 0x0000000000007948 */ /* 0x000fea0003800000 */
[----:B------:R-:W-:Y:S01]  /*0320*/  NOP ;  /* 0x0000000000007918 */ /* 0x000fe20000000000 */
.L_x_0:
[----:B------:R-:W2:Y:S01]  /*0330*/  LDC.64 R56, c[0x0][0x398] ;  /* 0x0000e600ff387b82 */ /* 0x000ea20000000a00 */
[----:B------:R-:W3:Y:S01]  /*0340*/  S2R R7, SR_CTAID.X ;  /* 0x0000000000077919 */ /* 0x000ee20000002500 */
[----:B------:R-:W-:Y:S01]  /*0350*/  UMOV UR9, 0x400 ;  /* 0x0000040000097882 */ /* 0x000fe20000000000 */
[----:B------:R-:W4:Y:S01]  /*0360*/  LDCU UR17, c[0x0][0x3a4] ;  /* 0x00007480ff1177ac */ /* 0x000f220008000800 */
[----:B------:R-:W-:Y:S02]  /*0370*/  PRMT R203, RZ, 0x7610, R203 ;  /* 0x00007610ffcb7816 */ /* 0x000fe400000000cb */
[----:B------:R-:W-:Y:S01]  /*0380*/  PRMT R205, RZ, 0x7610, R205 ;  /* 0x00007610ffcd7816 */ /* 0x000fe200000000cd */
[----:B------:R-:W-:Y:S01]  /*0390*/  UMOV UR11, 0x1 ;  /* 0x00000001000b7882 */ /* 0x000fe20000000000 */
[----:B------:R-:W5:Y:S01]  /*03a0*/  S2UR UR7, SR_CgaCtaId ;  /* 0x00000000000779c3 */ /* 0x000f620000008800 */
[----:B------:R-:W1:Y:S07]  /*03b0*/  LDCU.128 UR12, c[0x0][0x380] ;  /* 0x00007000ff0c77ac */ /* 0x000e6e0008000c00 */
[----:B------:R-:W0:Y:S01]  /*03c0*/  LDC R172, c[0x0][0x3a0] ;  /* 0x0000e800ffac7b82 */ /* 0x000e220000000800 */
[----:B-12---:R-:W-:Y:S01]  /*03d0*/  VIADD R2, R57, 0x3f ;  /* 0x0000003f39027836 */ /* 0x006fe20000000000 */
[----:B------:R-:W-:-:S06]  /*03e0*/  IABS R12, R56 ;  /* 0x00000038000c7213 */ /* 0x000fcc0000000000 */
[----:B------:R-:W1:Y:S01]  /*03f0*/  LDC.64 R128, c[0x0][0x3a8] ;  /* 0x0000ea00ff807b82 */ /* 0x000e620000000a00 */
[----:B------:R-:W-:Y:S01]  /*0400*/  SHF.R.S32.HI R3, RZ, 0x1f, R2 ;  /* 0x0000001fff037819 */ /* 0x000fe20000011402 */
[----:B-----5:R-:W-:-:S03]  /*0410*/  ULEA UR9, UR7, UR9, 0x18 ;  /* 0x0000000907097291 */ /* 0x020fc6000f8ec0ff */
[----:B------:R-:W-:Y:S02]  /*0420*/  LEA.HI R3, R3, R2, RZ, 0x6 ;  /* 0x0000000203037211 */ /* 0x000fe400078f30ff */
[----:B---3--:R-:W-:Y:S01]  /*0430*/  IABS R8, R7 ;  /* 0x0000000700087213 */ /* 0x008fe20000000000 */
[----:B------:R-:W-:Y:S01]  /*0440*/  UIADD3 UR6, UPT, UPT, UR9, 0x8000, URZ ;  /* 0x0000800009067890 */ /* 0x000fe2000fffe0ff */
[----:B------:R-:W-:-:S05]  /*0450*/  SHF.R.S32.HI R3, RZ, 0x6, R3 ;  /* 0x00000006ff037819 */ /* 0x000fca0000011403 */
[----:B------:R-:W-:-:S05]  /*0460*/  IMAD.SHL.U32 R4, R3, 0x8, RZ ;  /* 0x0000000803047824 */ /* 0x000fca00078e00ff */
[-C--:B------:R-:W-:Y:S02]  /*0470*/  IABS R9, R4.reuse ;  /* 0x0000000400097213 */ /* 0x080fe40000000000 */
[----:B------:R-:W-:Y:S02]  /*0480*/  IABS R10, R4 ;  /* 0x00000004000a7213 */ /* 0x000fe40000000000 */
[----:B------:R-:W2:Y:S08]  /*0490*/  I2F.RP R5, R9 ;  /* 0x0000000900057306 */ /* 0x000eb00000209400 */
[----:B--2---:R-:W2:Y:S02]  /*04a0*/  MUFU.RCP R5, R5 ;  /* 0x0000000500057308 */ /* 0x004ea40000001000 */
[----:B--2---:R-:W-:-:S02]  /*04b0*/  VIADD R2, R5, 0xffffffe ;  /* 0x0ffffffe05027836 */ /* 0x004fc40000000000 */
[----:B------:R-:W-:-:S04]  /*04c0*/  IMAD.MOV R5, RZ, RZ, -R10 ;  /* 0x000000ffff057224 */ /* 0x000fc800078e0a0a */
[----:B------:R2:W3:Y:S02]  /*04d0*/  F2I.FTZ.U32.TRUNC.NTZ R3, R2 ;  /* 0x0000000200037305 */ /* 0x0004e4000021f000 */
[----:B--2---:R-:W-:Y:S02]  /*04e0*/  IMAD.MOV.U32 R2, RZ, RZ, RZ ;  /* 0x000000ffff027224 */ /* 0x004fe400078e00ff */
[----:B---3--:R-:W-:-:S04]  /*04f0*/  IMAD.MOV R6, RZ, RZ, -R3 ;  /* 0x000000ffff067224 */ /* 0x008fc800078e0a03 */
[----:B------:R-:W-:Y:S02]  /*0500*/  IMAD R11, R6, R9, RZ ;  /* 0x00000009060b7224 */ /* 0x000fe400078e02ff */
[----:B------:R-:W-:Y:S02]  /*0510*/  IMAD.MOV.U32 R6, RZ, RZ, R8 ;  /* 0x000000ffff067224 */ /* 0x000fe400078e0008 */
[----:B------:R-:W-:-:S06]  /*0520*/  IMAD.HI.U32 R3, R3, R11, R2 ;  /* 0x0000000b03037227 */ /* 0x000fcc00078e0002 */
[----:B------:R-:W-:-:S04]  /*0530*/  IMAD.HI.U32 R3, R3, R6, RZ ;  /* 0x0000000603037227 */ /* 0x000fc800078e00ff */
[----:B------:R-:W-:Y:S01]  /*0540*/  IMAD R2, R3, R5, R6 ;  /* 0x0000000503027224 */ /* 0x000fe200078e0206 */
[----:B------:R-:W-:Y:S04]  /*0550*/  BAR.SYNC.DEFER_BLOCKING 0x0 ;  /* 0x0000000000007b1d */ /* 0x000fe80000010000 */
[----:B------:R-:W-:-:S13]  /*0560*/  ISETP.GT.U32.AND P2, PT, R9, R2, PT ;  /* 0x000000020900720c */ /* 0x000fda0003f44070 */
[----:B------:R-:W-:Y:S02]  /*0570*/  @!P2 IMAD.IADD R2, R2, 0x1, -R9 ;  /* 0x000000010202a824 */ /* 0x000fe400078e0a09 */
[----:B------:R-:W-:Y:S01]  /*0580*/  @!P2 VIADD R3, R3, 0x1 ;  /* 0x000000010303a836 */ /* 0x000fe20000000000 */
[----:B------:R-:W-:Y:S02]  /*0590*/  ISETP.NE.AND P2, PT, R4, RZ, PT ;  /* 0x000000ff0400720c */ /* 0x000fe40003f45270 */
[----:B------:R-:W-:Y:S02]  /*05a0*/  ISETP.GE.U32.AND P0, PT, R2, R9, PT ;  /* 0x000000090200720c */ /* 0x000fe40003f06070 */
[----:B------:R-:W-:-:S04]  /*05b0*/  LOP3.LUT R2, R7, R4, RZ, 0x3c, !PT ;  /* 0x0000000407027212 */ /* 0x000fc800078e3cff */
[----:B------:R-:W-:Y:S01]  /*05c0*/  ISETP.GE.AND P3, PT, R2, RZ, PT ;  /* 0x000000ff0200720c */ /* 0x000fe20003f66270 */
[----:B------:R-:W-:-:S06]  /*05d0*/  VIADD R2, R56, 0x3f ;  /* 0x0000003f38027836 */ /* 0x000fcc0000000000 */
[----:B------:R-:W-:-:S04]  /*05e0*/  @P0 VIADD R3, R3, 0x1 ;  /* 0x0000000103030836 */ /* 0x000fc80000000000 */
[----:B------:R-:W-:Y:S01]  /*05f0*/  IMAD.MOV.U32 R5, RZ, RZ, R3 ;  /* 0x000000ffff057224 */ /* 0x000fe200078e0003 */
[----:B------:R-:W-:-:S03]  /*0600*/  SHF.R.S32.HI R3, RZ, 0x1f, R2 ;  /* 0x0000001fff037819 */ /* 0x000fc60000011402 */
[----:B------:R-:W-:Y:S01]  /*0610*/  @!P3 IMAD.MOV R5, RZ, RZ, -R5 ;  /* 0x000000ffff05b224 */ /* 0x000fe200078e0a05 */
[----:B------:R-:W-:Y:S02]  /*0620*/  @!P2 LOP3.LUT R5, RZ, R4, RZ, 0x33, !PT ;  /* 0x00000004ff05a212 */ /* 0x000fe400078e33ff */
[----:B------:R-:W-:-:S03]  /*0630*/  LEA.HI R3, R3, R2, RZ, 0x6 ;  /* 0x0000000203037211 */ /* 0x000fc600078f30ff */
[----:B------:R-:W-:Y:S02]  /*0640*/  IMAD.SHL.U32 R10, R5, 0x8, RZ ;  /* 0x00000008050a7824 */ /* 0x000fe400078e00ff */
[----:B------:R-:W-:-:S03]  /*0650*/  IMAD.MOV R5, RZ, RZ, -R5 ;  /* 0x000000ffff057224 */ /* 0x000fc600078e0a05 */
[----:B------:R-:W-:Y:S01]  /*0660*/  LEA.HI.SX32 R3, R3, -R10, 0x1a ;  /* 0x8000000a03037211 */ /* 0x000fe200078fd2ff */
[----:B------:R-:W-:-:S03]  /*0670*/  IMAD R14, R4, R5, R7 ;  /* 0x00000005040e7224 */ /* 0x000fc600078e0207 */
[----:B------:R-:W-:Y:S02]  /*0680*/  VIMNMX R11, PT, PT, R3, 0x8, PT ;  /* 0x00000008030b7848 */ /* 0x000fe40003fe0100 */
[----:B------:R-:W-:Y:S02]  /*0690*/  IABS R7, R14 ;  /* 0x0000000e00077213 */ /* 0x000fe40000000000 */
[----:B------:R-:W-:-:S04]  /*06a0*/  IABS R9, R11 ;  /* 0x0000000b00097213 */ /* 0x000fc80000000000 */
[----:B------:R-:W2:Y:S08]  /*06b0*/  I2F.RP R6, R9 ;  /* 0x0000000900067306 */ /* 0x000eb00000209400 */
[----:B--2---:R-:W2:Y:S02]  /*06c0*/  MUFU.RCP R6, R6 ;  /* 0x0000000600067308 */ /* 0x004ea40000001000 */
[----:B--2---:R-:W-:-:S06]  /*06d0*/  VIADD R2, R6, 0xffffffe ;  /* 0x0ffffffe06027836 */ /* 0x004fcc0000000000 */
[----:B------:R2:W3:Y:S02]  /*06e0*/  F2I.FTZ.U32.TRUNC.NTZ R3, R2 ;  /* 0x0000000200037305 */ /* 0x0004e4000021f000 */
[----:B--2---:R-:W-:Y:S02]  /*06f0*/  IMAD.MOV.U32 R2, RZ, RZ, RZ ;  /* 0x000000ffff027224 */ /* 0x004fe400078e00ff */
[----:B---3--:R-:W-:-:S04]  /*0700*/  IMAD.MOV R8, RZ, RZ, -R3 ;  /* 0x000000ffff087224 */ /* 0x008fc800078e0a03 */
[----:B------:R-:W-:Y:S01]  /*0710*/  IMAD.MOV.U32 R4, RZ, RZ, R8 ;  /* 0x000000ffff047224 */ /* 0x000fe200078e0008 */
[----:B------:R-:W-:-:S03]  /*0720*/  IABS R8, R11 ;  /* 0x0000000b00087213 */ /* 0x000fc60000000000 */
[----:B------:R-:W-:Y:S02]  /*0730*/  IMAD R5, R4, R9, RZ ;  /* 0x0000000904057224 */ /* 0x000fe400078e02ff */
[----:B------:R-:W-:Y:S02]  /*0740*/  IMAD.MOV.U32 R4, RZ, RZ, R7 ;  /* 0x000000ffff047224 */ /* 0x000fe400078e0007 */
[----:B------:R-:W-:Y:S02]  /*0750*/  IMAD.HI.U32 R3, R3, R5, R2 ;  /* 0x0000000503037227 */ /* 0x000fe400078e0002 */
[----:B------:R-:W2:Y:S02]  /*0760*/  I2F.RP R5, R12 ;  /* 0x0000000c00057306 */ /* 0x000ea40000209400 */
[----:B------:R-:W-:Y:S02]  /*0770*/  IMAD.MOV R2, RZ, RZ, -R8 ;  /* 0x000000ffff027224 */ /* 0x000fe400078e0a08 */
[----:B------:R-:W-:-:S04]  /*0780*/  IMAD.HI.U32 R3, R3, R4, RZ ;  /* 0x0000000403037227 */ /* 0x000fc800078e00ff */
[----:B------:R-:W-:Y:S01]  /*0790*/  IMAD R2, R3, R2, R4 ;  /* 0x0000000203027224 */ /* 0x000fe200078e0204 */
[----:B------:R-:W-:-:S04]  /*07a0*/  IABS R4, R57 ;  /* 0x0000003900047213 */ /* 0x000fc80000000000 */
[----:B------:R-:W-:Y:S01]  /*07b0*/  ISETP.GT.U32.AND P2, PT, R9, R2, PT ;  /* 0x000000020900720c */ /* 0x000fe20003f44070 */
[----:B------:R-:W3:Y:S08]  /*07c0*/  I2F.RP R8, R4 ;  /* 0x0000000400087306 */ /* 0x000ef00000209400 */
[----:B--2---:R-:W2:Y:S04]  /*07d0*/  MUFU.RCP R5, R5 ;  /* 0x0000000500057308 */ /* 0x004ea80000001000 */
[----:B------:R-:W-:-:S02]  /*07e0*/  @!P2 IMAD.IADD R2, R2, 0x1, -R9 ;  /* 0x000000010202a824 */ /* 0x000fc400078e0a09 */
[----:B------:R-:W-:Y:S01]  /*07f0*/  @!P2 VIADD R3, R3, 0x1 ;  /* 0x000000010303a836 */ /* 0x000fe20000000000 */
[----:B------:R-:W-:Y:S01]  /*0800*/  ISETP.NE.AND P2, PT, R11, RZ, PT ;  /* 0x000000ff0b00720c */ /* 0x000fe20003f45270 */
[----:B---3--:R-:W3:Y:S01]  /*0810*/  MUFU.RCP R8, R8 ;  /* 0x0000000800087308 */ /* 0x008ee20000001000 */
[----:B------:R-:W-:Y:S02]  /*0820*/  ISETP.GE.U32.AND P0, PT, R2, R9, PT ;  /* 0x000000090200720c */ /* 0x000fe40003f06070 */
[----:B------:R-:W-:-:S04]  /*0830*/  LOP3.LUT R2, R14, R11, RZ, 0x3c, !PT ;  /* 0x0000000b0e027212 */ /* 0x000fc800078e3cff */
[----:B------:R-:W-:Y:S01]  /*0840*/  ISETP.GE.AND P3, PT, R2, RZ, PT ;  /* 0x000000ff0200720c */ /* 0x000fe20003f66270 */
[----:B--2---:R-:W-:-:S04]  /*0850*/  VIADD R6, R5, 0xffffffe ;  /* 0x0ffffffe05067836 */ /* 0x004fc80000000000 */
[----:B------:R2:W5:Y:S02]  /*0860*/  F2I.FTZ.U32.TRUNC.NTZ R7, R6 ;  /* 0x0000000600077305 */ /* 0x000564000021f000 */
[----:B------:R-:W-:Y:S02]  /*0870*/  @P0 VIADD R3, R3, 0x1 ;  /* 0x0000000103030836 */ /* 0x000fe40000000000 */
[----:B---3--:R-:W-:Y:S02]  /*0880*/  VIADD R9, R8, 0xffffffe ;  /* 0x0ffffffe08097836 */ /* 0x008fe40000000000 */
[----:B------:R-:W-:Y:S01]  /*0890*/  IMAD.MOV.U32 R13, RZ, RZ, R3 ;  /* 0x000000ffff0d7224 */ /* 0x000fe200078e0003 */
[----:B------:R-:W-:Y:S01]  /*08a0*/  LOP3.LUT R3, R0, 0x3f, RZ, 0xc0, !PT ;  /* 0x0000003f00037812 */ /* 0x000fe200078ec0ff */
[----:B------:R-:W-:Y:S02]  /*08b0*/  IMAD.MOV.U32 R8, RZ, RZ, RZ ;  /* 0x000000ffff087224 */ /* 0x000fe400078e00ff */
[----:B------:R-:W-:Y:S01]  /*08c0*/  @!P3 IMAD.MOV R13, RZ, RZ, -R13 ;  /* 0x000000ffff0db224 */ /* 0x000fe200078e0a0d */
[----:B------:R-:W-:Y:S01]  /*08d0*/  @!P2 LOP3.LUT R13, RZ, R11, RZ, 0x33, !PT ;  /* 0x0000000bff0da212 */ /* 0x000fe200078e33ff */
[----:B------:R-:W3:Y:S01]  /*08e0*/  F2I.FTZ.U32.TRUNC.NTZ R9, R9 ;  /* 0x0000000900097305 */ /* 0x000ee2000021f000 */
[----:B--2---:R-:W-:-:S02]  /*08f0*/  IMAD.MOV.U32 R6, RZ, RZ, RZ ;  /* 0x000000ffff067224 */ /* 0x004fc400078e00ff */
[----:B-----5:R-:W-:Y:S02]  /*0900*/  IMAD.MOV R5, RZ, RZ, -R7 ;  /* 0x000000ffff057224 */ /* 0x020fe400078e0a07 */
[----:B------:R-:W-:Y:S02]  /*0910*/  IMAD.MOV R2, RZ, RZ, -R13 ;  /* 0x000000ffff027224 */ /* 0x000fe400078e0a0d */
[----:B------:R-:W-:Y:S02]  /*0920*/  IMAD R5, R5, R12, RZ ;  /* 0x0000000c05057224 */ /* 0x000fe400078e02ff */
[----:B------:R-:W-:Y:S02]  /*0930*/  IMAD R2, R11, R2, R14 ;  /* 0x000000020b027224 */ /* 0x000fe400078e020e */
[----:B------:R-:W-:-:S04]  /*0940*/  IMAD.HI.U32 R7, R7, R5, R6 ;  /* 0x0000000507077227 */ /* 0x000fc800078e0006 */
[----:B------:R-:W-:Y:S02]  /*0950*/  IMAD.IADD R2, R10, 0x1, R2 ;  /* 0x000000010a027824 */ /* 0x000fe400078e0202 */
[----:B---3--:R-:W-:Y:S02]  /*0960*/  IMAD.MOV R11, RZ, RZ, -R9 ;  /* 0x000000ffff0b7224 */ /* 0x008fe400078e0a09 */
[----:B------:R-:W-:Y:S01]  /*0970*/  IMAD R2, R2, 0x40, R3 ;  /* 0x0000004002027824 */ /* 0x000fe200078e0203 */
[----:B------:R-:W-:Y:S01]  /*0980*/  SHF.R.U32.HI R3, RZ, 0x7, R0 ;  /* 0x00000007ff037819 */ /* 0x000fe20000011600 */
[----:B------:R-:W-:-:S03]  /*0990*/  IMAD R11, R11, R4, RZ ;  /* 0x000000040b0b7224 */ /* 0x000fc600078e02ff */
[----:B------:R-:W-:Y:S01]  /*09a0*/  IABS R5, R2 ;  /* 0x0000000200057213 */ /* 0x000fe20000000000 */
[----:B------:R-:W-:Y:S01]  /*09b0*/  IMAD.HI.U32 R8, R9, R11, R8 ;  /* 0x0000000b09087227 */ /* 0x000fe200078e0008 */
[----:B------:R-:W-:-:S03]  /*09c0*/  SGXT.U32 R6, R3, 0x1 ;  /* 0x000000010306781a */ /* 0x000fc60000000000 */
[----:B------:R-:W-:Y:S02]  /*09d0*/  IMAD.SHL.U32 R3, R13, 0x40, RZ ;  /* 0x000000400d037824 */ /* 0x000fe400078e00ff */
[----:B------:R-:W-:-:S03]  /*09e0*/  IMAD.HI.U32 R7, R7, R5, RZ ;  /* 0x0000000507077227 */ /* 0x000fc600078e00ff */
[----:B------:R-:W-:Y:S01]  /*09f0*/  LOP3.LUT R6, R3, R6, RZ, 0xfc, !PT ;  /* 0x0000000603067212 */ /* 0x000fe200078efcff */
[----:B------:R-:W-:-:S03]  /*0a00*/  IMAD.MOV R7, RZ, RZ, -R7 ;  /* 0x000000ffff077224 */ /* 0x000fc600078e0a07 */
[----:B------:R-:W-:Y:S01]  /*0a10*/  IABS R10, R6 ;  /* 0x00000006000a7213 */ /* 0x000fe20000000000 */
[----:B------:R-:W-:Y:S01]  /*0a20*/  IMAD R5, R12, R7, R5 ;  /* 0x000000070c057224 */ /* 0x000fe200078e0205 */
[C---:B------:R-:W-:Y:S02]  /*0a30*/  LOP3.LUT R22, R6.reuse, 0x3e, RZ, 0xfc, !PT ;  /* 0x0000003e06167812 */ /* 0x040fe400078efcff */
[----:B------:R-:W-:Y:S01]  /*0a40*/  LOP3.LUT R14, R6, 0x2, RZ, 0xfc, !PT ;  /* 0x00000002060e7812 */ /* 0x000fe200078efcff */
[----:B------:R-:W-:Y:S01]  /*0a50*/  IMAD.MOV.U32 R9, RZ, RZ, R10 ;  /* 0x000000ffff097224 */ /* 0x000fe200078e000a */
[----:B------:R-:W-:Y:S02]  /*0a60*/  IABS R19, R22 ;  /* 0x0000001600137213 */ /* 0x000fe40000000000 */
[----:B------:R-:W-:Y:S01]  /*0a70*/  ISETP.GT.U32.AND P0, PT, R12, R5, PT ;  /* 0x000000050c00720c */ /* 0x000fe20003f04070 */
[----:B------:R-:W-:Y:S01]  /*0a80*/  IMAD.HI.U32 R7, R8, R9, RZ ;  /* 0x0000000908077227 */ /* 0x000fe200078e00ff */
[----:B------:R-:W-:-:S02]  /*0a90*/  IABS R13, R14 ;  /* 0x0000000e000d7213 */ /* 0x000fc40000000000 */
[----:B------:R-:W-:Y:S01]  /*0aa0*/  LOP3.LUT R16, R6, 0x4, RZ, 0xfc, !PT ;  /* 0x0000000406107812 */ /* 0x000fe200078efcff */
[----:B------:R-:W-:Y:S01]  /*0ab0*/  IMAD.HI.U32 R11, R8, R19, RZ ;  /* 0x00000013080b7227 */ /* 0x000fe200078e00ff */
[----:B------:R-:W-:Y:S02]  /*0ac0*/  LOP3.LUT R18, R6, 0x6, RZ, 0xfc, !PT ;  /* 0x0000000606127812 */ /* 0x000fe400078efcff */
[----:B------:R-:W-:Y:S01]  /*0ad0*/  IABS R15, R16 ;  /* 0x00000010000f7213 */ /* 0x000fe20000000000 */
[----:B------:R-:W-:Y:S01]  /*0ae0*/  IMAD.MOV R7, RZ, RZ, -R7 ;  /* 0x000000ffff077224 */ /* 0x000fe200078e0a07 */
[----:B------:R-:W-:Y:S01]  /*0af0*/  IABS R17, R18 ;  /* 0x0000001200117213 */ /* 0x000fe20000000000 */
[----:B------:R-:W-:Y:S01]  /*0b00*/  IMAD.MOV R11, RZ, RZ, -R11 ;  /* 0x000000ffff0b7224 */ /* 0x000fe200078e0a0b */
[----:B------:R-:W-:Y:S01]  /*0b10*/  ISETP.GE.AND P6, PT, R14, RZ, PT ;  /* 0x000000ff0e00720c */ /* 0x000fe20003fc6270 */
[----:B------:R-:W-:Y:S01]  /*0b20*/  IMAD R7, R4, R7, R9 ;  /* 0x0000000704077224 */ /* 0x000fe200078e0209 */
[----:B------:R-:W-:Y:S01]  /*0b30*/  LOP3.LUT R14, R6, 0x8, RZ, 0xfc, !PT ;  /* 0x00000008060e7812 */ /* 0x000fe200078efcff */
[----:B------:R-:W-:Y:S01]  /*0b40*/  IMAD.HI.U32 R9, R8, R13, RZ ;  /* 0x0000000d08097227 */ /* 0x000fe200078e00ff */
[----:B------:R-:W-:-:S02]  /*0b50*/  LOP3.LUT R20, R6, 0xc, RZ, 0xfc, !PT ;  /* 0x0000000c06147812 */ /* 0x000fc400078efcff */
[C---:B------:R-:W-:Y:S01]  /*0b60*/  ISETP.GT.U32.AND P3, PT, R4.reuse, R7, PT ;  /* 0x000000070400720c */ /* 0x040fe20003f64070 */
[----:B------:R-:W-:Y:S01]  /*0b70*/  IMAD R19, R4, R11, R19 ;  /* 0x0000000b04137224 */ /* 0x000fe200078e0213 */
[----:B------:R-:W-:Y:S01]  /*0b80*/  IABS R21, R20 ;  /* 0x0000001400157213 */ /* 0x000fe20000000000 */
[----:B------:R-:W-:Y:S01]  /*0b90*/  @!P0 IMAD.IADD R5, R5, 0x1, -R12 ;  /* 0x0000000105058824 */ /* 0x000fe200078e0a0c */
[----:B------:R-:W-:Y:S01]  /*0ba0*/  ISETP.GE.AND P5, PT, R16, RZ, PT ;  /* 0x000000ff1000720c */ /* 0x000fe20003fa6270 */
[----:B------:R-:W-:Y:S01]  /*0bb0*/  IMAD.MOV R9, RZ, RZ, -R9 ;  /* 0x000000ffff097224 */ /* 0x000fe200078e0a09 */
[----:B------:R-:W-:Y:S01]  /*0bc0*/  ISETP.GT.U32.AND P0, PT, R4, R19, PT ;  /* 0x000000130400720c */ /* 0x000fe20003f04070 */
[----:B------:R-:W-:Y:S01]  /*0bd0*/  IMAD.HI.U32 R10, R8, R15, RZ ;  /* 0x0000000f080a7227 */ /* 0x000fe200078e00ff */
[----:B------:R-:W-:Y:S02]  /*0be0*/  ISETP.GT.U32.AND P2, PT, R12, R5, PT ;  /* 0x000000050c00720c */ /* 0x000fe40003f44070 */
[----:B------:R-:W-:Y:S01]  /*0bf0*/  LOP3.LUT R16, R6, 0xa, RZ, 0xfc, !PT ;  /* 0x0000000a06107812 */ /* 0x000fe200078efcff */
[----:B------:R-:W-:Y:S01]  /*0c00*/  IMAD R9, R4, R9, R13 ;  /* 0x0000000904097224 */ /* 0x000fe200078e020d */
[C---:B------:R-:W-:Y:S01]  /*0c10*/  LOP3.LUT R26, R6.reuse, 0x30, RZ, 0xfc, !PT ;  /* 0x00000030061a7812 */ /* 0x040fe200078efcff */
[----:B------:R-:W-:Y:S01]  /*0c20*/  IMAD.MOV R10, RZ, RZ, -R10 ;  /* 0x000000ffff0a7224 */ /* 0x000fe200078e0a0a */
[----:B------:R-:W-:Y:S01]  /*0c30*/  LOP3.LUT R24, R6, 0x2e, RZ, 0xfc, !PT ;  /* 0x0000002e06187812 */ /* 0x000fe200078efcff */
[--C-:B------:R-:W-:Y:S01]  /*0c40*/  @!P3 IMAD.IADD R7, R7, 0x1, -R4.reuse ;  /* 0x000000010707b824 */ /* 0x100fe200078e0a04 */
[C---:B------:R-:W-:Y:S01]  /*0c50*/  ISETP.GT.U32.AND P4, PT, R4.reuse, R9, PT ;  /* 0x000000090400720c */ /* 0x040fe20003f84070 */
[C---:B------:R-:W-:Y:S01]  /*0c60*/  IMAD R11, R4.reuse, R10, R15 ;  /* 0x0000000a040b7224 */ /* 0x040fe200078e020f */
[----:B------:R-:W-:Y:S01]  /*0c70*/  IABS R15, R14 ;  /* 0x0000000e000f7213 */ /* 0x000fe20000000000 */
[----:B------:R-:W-:Y:S01]  /*0c80*/  @!P0 IMAD.IADD R19, R19, 0x1, -R4 ;  /* 0x0000000113138824 */ /* 0x000fe200078e0a04 */
[C---:B------:R-:W-:Y:S01]  /*0c90*/  ISETP.GT.U32.AND P3, PT, R4.reuse, R7, PT ;  /* 0x000000070400720c */ /* 0x040fe20003f64070 */
[----:B------:R-:W-:Y:S01]  /*0ca0*/  @!P2 IMAD.IADD R5, R5, 0x1, -R12 ;  /* 0x000000010505a824 */ /* 0x000fe200078e0a0c */
[----:B------:R-:W-:Y:S01]  /*0cb0*/  ISETP.GT.U32.AND P2, PT, R4, R11, PT ;  /* 0x0000000b0400720c */ /* 0x000fe20003f44070 */
[----:B------:R-:W-:Y:S01]  /*0cc0*/  IMAD.HI.U32 R10, R8, R17, RZ ;  /* 0x00000011080a7227 */ /* 0x000fe200078e00ff */
[----:B------:R-:W-:-:S02]  /*0cd0*/  ISETP.GT.U32.AND P0, PT, R4, R19, PT ;  /* 0x000000130400720c */ /* 0x000fc40003f04070 */
[----:B------:R-:W-:Y:S01]  /*0ce0*/  IABS R55, R26 ;  /* 0x0000001a00377213 */ /* 0x000fe20000000000 */
[----:B------:R-:W-:Y:S01]  /*0cf0*/  IMAD.MOV R10, RZ, RZ, -R10 ;  /* 0x000000ffff0a7224 */ /* 0x000fe200078e0a0a */
[----:B------:R-:W-:Y:S01]  /*0d00*/  IABS R53, R24 ;  /* 0x0000001800357213 */ /* 0x000fe20000000000 */
[--C-:B------:R-:W-:Y:S01]  /*0d10*/  @!P4 IMAD.IADD R9, R9, 0x1, -R4.reuse ;  /* 0x000000010909c824 */ /* 0x100fe200078e0a04 */
[----:B------:R-:W-:Y:S01]  /*0d20*/  ISETP.GE.AND P4, PT, R6, RZ, PT ;  /* 0x000000ff0600720c */ /* 0x000fe20003f86270 */
[----:B------:R-:W-:Y:S01]  /*0d30*/  IMAD R13, R4, R10, R17 ;  /* 0x0000000a040d7224 */ /* 0x000fe200078e0211 */
[----:B------:R-:W-:Y:S01]  /*0d40*/  IABS R17, R16 ;  /* 0x0000001000117213 */ /* 0x000fe20000000000 */
[--C-:B------:R-:W-:Y:S01]  /*0d50*/  @!P3 IMAD.IADD R7, R7, 0x1, -R4.reuse ;  /* 0x000000010707b824 */ /* 0x100fe200078e0a04 */
[----:B------:R-:W-:Y:S01]  /*0d60*/  LOP3.LUT R28, R6, 0x32, RZ, 0xfc, !PT ;  /* 0x00000032061c7812 */ /* 0x000fe200078efcff */
[--C-:B------:R-:W-:Y:S01]  /*0d70*/  @!P2 IMAD.IADD R11, R11, 0x1, -R4.reuse ;  /* 0x000000010b0ba824 */ /* 0x100fe200078e0a04 */
[C---:B------:R-:W-:Y:S01]  /*0d80*/  ISETP.GT.U32.AND P2, PT, R4.reuse, R9, PT ;  /* 0x000000090400720c */ /* 0x040fe20003f44070 */
[----:B------:R-:W-:Y:S01]  /*0d90*/  @!P0 IMAD.IADD R19, R19, 0x1, -R4 ;  /* 0x0000000113138824 */ /* 0x000fe200078e0a04 */
[----:B------:R-:W-:Y:S01]  /*0da0*/  ISETP.GT.U32.AND P0, PT, R4, R13, PT ;  /* 0x0000000d0400720c */ /* 0x000fe20003f04070 */
[----:B------:R-:W-:Y:S01]  /*0db0*/  IMAD.HI.U32 R10, R8, R15, RZ ;  /* 0x0000000f080a7227 */ /* 0x000fe200078e00ff */
[----:B------:R-:W-:-:S02]  /*0dc0*/  ISETP.GT.U32.AND P3, PT, R4, R11, PT ;  /* 0x0000000b0400720c */ /* 0x000fc40003f64070 */
[----:B------:R-:W-:Y:S01]  /*0dd0*/  IABS R59, R28 ;  /* 0x0000001c003b7213 */ /* 0x000fe20000000000 */
[----:B------:R-:W-:Y:S01]  /*0de0*/  @!P4 IMAD.MOV R7, RZ, RZ, -R7 ;  /* 0x000000ffff07c224 */ /* 0x000fe200078e0a07 */
[----:B------:R-:W-:Y:S01]  /*0df0*/  ISETP.GE.AND P4, PT, R22, RZ, PT ;  /* 0x000000ff1600720c */ /* 0x000fe20003f86270 */
[----:B------:R-:W-:Y:S01]  /*0e00*/  IMAD.MOV R10, RZ, RZ, -R10 ;  /* 0x000000ffff0a7224 */ /* 0x000fe200078e0a0a */
[C---:B------:R-:W-:Y:S01]  /*0e10*/  LOP3.LUT R22, R6.reuse, 0x20, RZ, 0xfc, !PT ;  /* 0x0000002006167812 */ /* 0x040fe200078efcff */
[----:B------:R-:W-:Y:S01]  /*0e20*/  IMAD.MOV.U32 R71, RZ, RZ, R19 ;  /* 0x000000ffff477224 */ /* 0x000fe200078e0013 */
[----:B------:R-:W-:Y:S01]  /*0e30*/  LOP3.LUT R30, R6, 0x36, RZ, 0xfc, !PT ;  /* 0x00000036061e7812 */ /* 0x000fe200078efcff */
[----:B------:R-:W-:Y:S01]  /*0e40*/  IMAD R15, R4, R10, R15 ;  /* 0x0000000a040f7224 */ /* 0x000fe200078e020f */
[----:B------:R-:W-:Y:S01]  /*0e50*/  IABS R39, R22 ;  /* 0x0000001600277213 */ /* 0x000fe20000000000 */
[--C-:B------:R-:W-:Y:S01]  /*0e60*/  @!P0 IMAD.IADD R13, R13, 0x1, -R4.reuse ;  /* 0x000000010d0d8824 */ /* 0x100fe200078e0a04 */
[----:B------:R-:W-:Y:S01]  /*0e70*/  LOP3.LUT R32, R6, 0x38, RZ, 0xfc, !PT ;  /* 0x0000003806207812 */ /* 0x000fe200078efcff */
[----:B------:R-:W-:Y:S01]  /*0e80*/  @!P3 IMAD.IADD R11, R11, 0x1, -R4 ;  /* 0x000000010b0bb824 */ /* 0x000fe200078e0a04 */
[----:B------:R-:W-:Y:S01]  /*0e90*/  ISETP.GT.U32.AND P3, PT, R4, R15, PT ;  /* 0x0000000f0400720c */ /* 0x000fe20003f64070 */
[----:B------:R-:W-:Y:S01]  /*0ea0*/  IMAD.HI.U32 R10, R8, R21, RZ ;  /* 0x00000015080a7227 */ /* 0x000fe200078e00ff */
[----:B------:R-:W-:-:S02]  /*0eb0*/  IABS R63, R30 ;  /* 0x0000001e003f7213 */ /* 0x000fc40000000000 */
[----:B------:R-:W-:Y:S01]  /*0ec0*/  IABS R65, R32 ;  /* 0x0000002000417213 */ /* 0x000fe20000000000 */
[----:B------:R-:W-:Y:S01]  /*0ed0*/  @!P4 IMAD.MOV R71, RZ, RZ, -R71 ;  /* 0x000000ffff47c224 */ /* 0x000fe200078e0a47 */
[----:B------:R-:W-:Y:S01]  /*0ee0*/  ISETP.GT.U32.AND P4, PT, R4, R13, PT ;  /* 0x0000000d0400720c */ /* 0x000fe20003f84070 */
[----:B------:R-:W-:Y:S01]  /*0ef0*/  IMAD.MOV R10, RZ, RZ, -R10 ;  /* 0x000000ffff0a7224 */ /* 0x000fe200078e0a0a */
[----:B------:R-:W-:Y:S01]  /*0f00*/  LOP3.LUT R34, R6, 0x3a, RZ, 0xfc, !PT ;  /* 0x0000003a06227812 */ /* 0x000fe200078efcff */
[----:B------:R-:W-:-:S03]  /*0f10*/  IMAD.HI.U32 R12, R8, R17, RZ ;  /* 0x00000011080c7227 */ /* 0x000fc600078e00ff */
[----:B------:R-:W-:Y:S01]  /*0f20*/  IABS R67, R34 ;  /* 0x0000002200437213 */ /* 0x000fe20000000000 */
[C---:B------:R-:W-:Y:S02]  /*0f30*/  IMAD R19, R4.reuse, R10, R21 ;  /* 0x0000000a04137224 */ /* 0x040fe400078e0215 */
[----:B------:R-:W-:Y:S02]  /*0f40*/  @!P3 IMAD.IADD R15, R15, 0x1, -R4 ;  /* 0x000000010f0fb824 */ /* 0x000fe400078e0a04 */
[----:B------:R-:W-:Y:S02]  /*0f50*/  IMAD.MOV R12, RZ, RZ, -R12 ;  /* 0x000000ffff0c7224 */ /* 0x000fe400078e0a0c */
[--C-:B------:R-:W-:Y:S01]  /*0f60*/  @!P4 IMAD.IADD R13, R13, 0x1, -R4.reuse ;  /* 0x000000010d0dc824 */ /* 0x100fe200078e0a04 */
[C---:B------:R-:W-:Y:S01]  /*0f70*/  ISETP.GT.U32.AND P4, PT, R4.reuse, R19, PT ;  /* 0x000000130400720c */ /* 0x040fe20003f84070 */
[----:B------:R-:W-:Y:S01]  /*0f80*/  @!P2 IMAD.IADD R9, R9, 0x1, -R4 ;  /* 0x000000010909a824 */ /* 0x000fe200078e0a04 */
[C---:B------:R-:W-:Y:S01]  /*0f90*/  ISETP.GT.U32.AND P3, PT, R4.reuse, R15, PT ;  /* 0x0000000f0400720c */ /* 0x040fe20003f64070 */
[----:B------:R-:W-:Y:S01]  /*0fa0*/  IMAD R17, R4, R12, R17 ;  /* 0x0000000c04117224 */ /* 0x000fe200078e0211 */
[----:B------:R-:W-:Y:S01]  /*0fb0*/  LOP3.LUT R12, R6, 0xe, RZ, 0xfc, !PT ;  /* 0x0000000e060c7812 */ /* 0x000fe200078efcff */
[----:B------:R-:W-:Y:S01]  /*0fc0*/  @!P6 IMAD.MOV R9, RZ, RZ, -R9 ;  /* 0x000000ffff09e224 */ /* 0x000fe200078e0a09 */
[----:B------:R-:W-:Y:S01]  /*0fd0*/  ISETP.GE.AND P6, PT, R14, RZ, PT ;  /* 0x000000ff0e00720c */ /* 0x000fe20003fc6270 */
[----:B------:R-:W-:Y:S01]  /*0fe0*/  @!P5 IMAD.MOV R11, RZ, RZ, -R11 ;  /* 0x000000ffff0bd224 */ /* 0x000fe200078e0a0b */
[----:B------:R-:W-:-:S02]  /*0ff0*/  ISETP.GT.U32.AND P0, PT, R4, R17, PT ;  /* 0x000000110400720c */ /* 0x000fc40003f04070 */
[----:B------:R-:W-:Y:S02]  /*1000*/  IABS R21, R12 ;  /* 0x0000000c00157213 */ /* 0x000fe40000000000 */
[----:B------:R-:W-:Y:S01]  /*1010*/  LOP3.LUT R14, R6, 0x10, RZ, 0xfc, !PT ;  /* 0x00000010060e7812 */ /* 0x000fe200078efcff */
[--C-:B------:R-:W-:Y:S01]  /*1020*/  @!P4 IMAD.IADD R19, R19, 0x1, -R4.reuse ;  /* 0x000000011313c824 */ /* 0x100fe200078e0a04 */
[----:B------:R-:W-:Y:S01]  /*1030*/  ISETP.GE.AND P2, PT, R18, RZ, PT ;  /* 0x000000ff1200720c */ /* 0x000fe20003f46270 */
[----:B------:R-:W-:Y:S01]  /*1040*/  IMAD.HI.U32 R10, R8, R21, RZ ;  /* 0x00000015080a7227 */ /* 0x000fe200078e00ff */
[----:B------:R-:W-:Y:S02]  /*1050*/  IABS R23, R14 ;  /* 0x0000000e00177213 */ /* 0x000fe40000000000 */
[----:B------:R-:W-:Y:S01]  /*1060*/  ISETP.GT.U32.AND P4, PT, R4, R19, PT ;  /* 0x000000130400720c */ /* 0x000fe20003f84070 */
[----:B------:R-:W-:Y:S01]  /*1070*/  @!P3 IMAD.IADD R15, R15, 0x1, -R4 ;  /* 0x000000010f0fb824 */ /* 0x000fe200078e0a04 */
[----:B------:R-:W-:Y:S01]  /*1080*/  ISETP.GE.AND P3, PT, R12, RZ, PT ;  /* 0x000000ff0c00720c */ /* 0x000fe20003f66270 */
[----:B------:R-:W-:Y:S01]  /*1090*/  IMAD.MOV R12, RZ, RZ, -R10 ;  /* 0x000000ffff0c7224 */ /* 0x000fe200078e0a0a */
[----:B------:R-:W-:Y:S01]  /*10a0*/  ISETP.GE.AND P5, PT, R16, RZ, PT ;  /* 0x000000ff1000720c */ /* 0x000fe20003fa6270 */
[----:B------:R-:W-:Y:S01]  /*10b0*/  IMAD.HI.U32 R10, R8, R23, RZ ;  /* 0x00000017080a7227 */ /* 0x000fe200078e00ff */
[----:B------:R-:W-:-:S02]  /*10c0*/  LOP3.LUT R16, R6, 0x12, RZ, 0xfc, !PT ;  /* 0x0000001206107812 */ /* 0x000fc400078efcff */
[----:B------:R-:W-:Y:S01]  /*10d0*/  LOP3.LUT R18, R6, 0x18, RZ, 0xfc, !PT ;  /* 0x0000001806127812 */ /* 0x000fe200078efcff */
[----:B------:R-:W-:Y:S01]  /*10e0*/  @!P0 IMAD.IADD R17, R17, 0x1, -R4 ;  /* 0x0000000111118824 */ /* 0x000fe200078e0a04 */
[----:B------:R-:W-:Y:S01]  /*10f0*/  IABS R25, R16 ;  /* 0x0000001000197213 */ /* 0x000fe20000000000 */
[C---:B------:R-:W-:Y:S01]  /*1100*/  IMAD R21, R4.reuse, R12, R21 ;  /* 0x0000000c04157224 */ /* 0x040fe200078e0215 */
[----:B------:R-:W-:Y:S01]  /*1110*/  IABS R31, R18 ;  /* 0x00000012001f7213 */ /* 0x000fe20000000000 */
[----:B------:R-:W-:Y:S01]  /*1120*/  IMAD.MOV R12, RZ, RZ, -R10 ;  /* 0x000000ffff0c7224 */ /* 0x000fe200078e0a0a */
[----:B------:R-:W-:Y:S01]  /*1130*/  ISETP.GT.U32.AND P0, PT, R4, R17, PT ;  /* 0x000000110400720c */ /* 0x000fe20003f04070 */
[----:B------:R-:W-:Y:S01]  /*1140*/  @!P2 IMAD.MOV R13, RZ, RZ, -R13 ;  /* 0x000000ffff0da224 */ /* 0x000fe200078e0a0d */
[----:B------:R-:W-:Y:S01]  /*1150*/  ISETP.GE.AND P2, PT, R20, RZ, PT ;  /* 0x000000ff1400720c */ /* 0x000fe20003f46270 */
[----:B------:R-:W-:Y:S01]  /*1160*/  IMAD R23, R4, R12, R23 ;  /* 0x0000000c04177224 */ /* 0x000fe200078e0217 */
[----:B------:R-:W-:Y:S01]  /*1170*/  LOP3.LUT R20, R6, 0x1a, RZ, 0xfc, !PT ;  /* 0x0000001a06147812 */ /* 0x000fe200078efcff */
[----:B------:R-:W-:-:S03]  /*1180*/  IMAD.HI.U32 R10, R8, R25, RZ ;  /* 0x00000019080a7227 */ /* 0x000fc600078e00ff */
[----:B------:R-:W-:Y:S01]  /*1190*/  IABS R33, R20 ;  /* 0x0000001400217213 */ /* 0x000fe20000000000 */
[----:B------:R-:W-:Y:S01]  /*11a0*/  @!P4 IMAD.IADD R19, R19, 0x1, -R4 ;  /* 0x000000011313c824 */ /* 0x000fe200078e0a04 */
[----:B------:R-:W-:Y:S01]  /*11b0*/  ISETP.GT.U32.AND P4, PT, R4, R23, PT ;  /* 0x000000170400720c */ /* 0x000fe20003f84070 */
[----:B------:R-:W-:Y:S02]  /*11c0*/  IMAD.MOV R10, RZ, RZ, -R10 ;  /* 0x000000ffff0a7224 */ /* 0x000fe400078e0a0a */
[--C-:B------:R-:W-:Y:S01]  /*11d0*/  @!P0 IMAD.IADD R17, R17, 0x1, -R4.reuse ;  /* 0x0000000111118824 */ /* 0x100fe200078e0a04 */
[----:B------:R-:W-:Y:S01]  /*11e0*/  ISETP.GE.AND P0, PT, R14, RZ, PT ;  /* 0x000000ff0e00720c */ /* 0x000fe20003f06270 */
[----:B------:R-:W-:Y:S01]  /*11f0*/  IMAD R25, R4, R10, R25 ;  /* 0x0000000a04197224 */ /* 0x000fe200078e0219 */
[----:B------:R-:W-:Y:S01]  /*1200*/  LOP3.LUT R14, R6, 0x14, RZ, 0xfc, !PT ;  /* 0x00000014060e7812 */ /* 0x000fe200078efcff */
[----:B------:R-:W-:Y:S01]  /*1210*/  @!P6 IMAD.MOV R15, RZ, RZ, -R15 ;  /* 0x000000ffff0fe224 */ /* 0x000fe200078e0a0f */
[C---:B------:R-:W-:Y:S01]  /*1220*/  ISETP.GT.U32.AND P6, PT, R4.reuse, R21, PT ;  /* 0x000000150400720c */ /* 0x040fe20003fc4070 */
[----:B------:R-:W-:Y:S01]  /*1230*/  @!P2 IMAD.MOV R19, RZ, RZ, -R19 ;  /* 0x000000ffff13a224 */ /* 0x000fe200078e0a13 */
[----:B------:R-:W-:Y:S01]  /*1240*/  ISETP.GT.U32.AND P2, PT, R4, R25, PT ;  /* 0x000000190400720c */ /* 0x000fe20003f44070 */
[----:B------:R-:W-:Y:S01]  /*1250*/  @!P5 IMAD.MOV R17, RZ, RZ, -R17 ;  /* 0x000000ffff11d224 */ /* 0x000fe200078e0a11 */
[----:B------:R-:W-:Y:S01]  /*1260*/  ISETP.GE.AND P5, PT, R16, RZ, PT ;  /* 0x000000ff1000720c */ /* 0x000fe20003fa6270 */
[----:B------:R-:W-:Y:S01]  /*1270*/  @!P4 IMAD.IADD R23, R23, 0x1, -R4 ;  /* 0x000000011717c824 */ /* 0x000fe200078e0a04 */
[----:B------:R-:W-:-:S02]  /*1280*/  IABS R27, R14 ;  /* 0x0000000e001b7213 */ /* 0x000fc40000000000 */
[----:B------:R-:W-:Y:S02]  /*1290*/  LOP3.LUT R16, R6, 0x16, RZ, 0xfc, !PT ;  /* 0x0000001606107812 */ /* 0x000fe400078efcff */
[----:B------:R-:W-:Y:S01]  /*12a0*/  ISETP.GT.U32.AND P4, PT, R4, R23, PT ;  /* 0x000000170400720c */ /* 0x000fe20003f84070 */
[----:B------:R-:W-:Y:S01]  /*12b0*/  IMAD.HI.U32 R10, R8, R27, RZ ;  /* 0x0000001b080a7227 */ /* 0x000fe200078e00ff */
[----:B------:R-:W-:-:S03]  /*12c0*/  IABS R29, R16 ;  /* 0x00000010001d7213 */ /* 0x000fc60000000000 */
[----:B------:R-:W-:Y:S02]  /*12d0*/  @!P6 IMAD.IADD R21, R21, 0x1, -R4 ;  /* 0x000000011515e824 */ /* 0x000fe400078e0a04 */
[----:B------:R-:W-:Y:S02]  /*12e0*/  IMAD.MOV R10, RZ, RZ, -R10 ;  /* 0x000000ffff0a7224 */ /* 0x000fe400078e0a0a */
[----:B------:R-:W-:Y:S01]  /*12f0*/  @!P2 IMAD.IADD R25, R25, 0x1, -R4 ;  /* 0x000000011919a824 */ /* 0x000fe200078e0a04 */
[----:B------:R-:W-:Y:S01]  /*1300*/  ISETP.GT.U32.AND P6, PT, R4, R21, PT ;  /* 0x000000150400720c */ /* 0x000fe20003fc4070 */
[----:B------:R-:W-:-:S03]  /*1310*/  IMAD.HI.U32 R12, R8, R29, RZ ;  /* 0x0000001d080c7227 */ /* 0x000fc600078e00ff */
[C---:B------:R-:W-:Y:S01]  /*1320*/  ISETP.GT.U32.AND P2, PT, R4.reuse, R25, PT ;  /* 0x000000190400720c */ /* 0x040fe20003f44070 */
[C---:B------:R-:W-:Y:S02]  /*1330*/  IMAD R27, R4.reuse, R10, R27 ;  /* 0x0000000a041b7224 */ /* 0x040fe400078e021b */
[----:B------:R-:W-:Y:S02]  /*1340*/  IMAD.MOV R12, RZ, RZ, -R12 ;  /* 0x000000ffff0c7224 */ /* 0x000fe400078e0a0c */
[----:B------:R-:W-:Y:S01]  /*1350*/  @!P4 IMAD.IADD R23, R23, 0x1, -R4 ;  /* 0x000000011717c824 */ /* 0x000fe200078e0a04 */
[C---:B------:R-:W-:Y:S01]  /*1360*/  ISETP.GT.U32.AND P4, PT, R4.reuse, R27, PT ;  /* 0x0000001b0400720c */ /* 0x040fe20003f84070 */
[----:B------:R-:W-:Y:S02]  /*1370*/  IMAD R29, R4, R12, R29 ;  /* 0x0000000c041d7224 */ /* 0x000fe400078e021d */
[----:B------:R-:W-:-:S04]  /*1380*/  IMAD.HI.U32 R12, R8, R33, RZ ;  /* 0x00000021080c7227 */ /* 0x000fc800078e00ff */
[----:B------:R-:W-:Y:S02]  /*1390*/  IMAD.MOV R12, RZ, RZ, -R12 ;  /* 0x000000ffff0c7224 */ /* 0x000fe400078e0a0c */
[--C-:B------:R-:W-:Y:S01]  /*13a0*/  @!P6 IMAD.IADD R21, R21, 0x1, -R4.reuse ;  /* 0x000000011515e824 */ /* 0x100fe200078e0a04 */
[----:B------:R-:W-:Y:S01]  /*13b0*/  ISETP.GE.AND P6, PT, R14, RZ, PT ;  /* 0x000000ff0e00720c */ /* 0x000fe20003fc6270 */
[----:B------:R-:W-:Y:S01]  /*13c0*/  IMAD R33, R4, R12, R33 ;  /* 0x0000000c04217224 */ /* 0x000fe200078e0221 */
[----:B------:R-:W-:Y:S01]  /*13d0*/  LOP3.LUT R14, R6, 0x1c, RZ, 0xfc, !PT ;  /* 0x0000001c060e7812 */ /* 0x000fe200078efcff */
[--C-:B------:R-:W-:Y:S02]  /*13e0*/  @!P2 IMAD.IADD R25, R25, 0x1, -R4.reuse ;  /* 0x000000011919a824 */ /* 0x100fe400078e0a04 */
[----:B------:R-:W-:Y:S01]  /*13f0*/  @!P3 IMAD.MOV R21, RZ, RZ, -R21 ;  /* 0x000000ffff15b224 */ /* 0x000fe200078e0a15 */
[C---:B------:R-:W-:Y:S01]  /*1400*/  ISETP.GT.U32.AND P3, PT, R4.reuse, R29, PT ;  /* 0x0000001d0400720c */ /* 0x040fe20003f64070 */
[----:B------:R-:W-:Y:S01]  /*1410*/  @!P4 IMAD.IADD R27, R27, 0x1, -R4 ;  /* 0x000000011b1bc824 */ /* 0x000fe200078e0a04 */
[----:B------:R-:W-:Y:S01]  /*1420*/  IABS R35, R14 ;  /* 0x0000000e00237213 */ /* 0x000fe20000000000 */
[----:B------:R-:W-:Y:S01]  /*1430*/  @!P5 IMAD.MOV R25, RZ, RZ, -R25 ;  /* 0x000000ffff19d224 */ /* 0x000fe200078e0a19 */
[----:B------:R-:W-:Y:S01]  /*1440*/  ISETP.GT.U32.AND P5, PT, R4, R33, PT ;  /* 0x000000210400720c */ /* 0x000fe20003fa4070 */
[----:B------:R-:W-:Y:S01]  /*1450*/  IMAD.HI.U32 R10, R8, R31, RZ ;  /* 0x0000001f080a7227 */ /* 0x000fe200078e00ff */
[----:B------:R-:W-:-:S03]  /*1460*/  ISETP.GT.U32.AND P4, PT, R4, R27, PT ;  /* 0x0000001b0400720c */ /* 0x000fc60003f84070 */
[----:B------:R-:W-:Y:S02]  /*1470*/  IMAD.MOV R10, RZ, RZ, -R10 ;  /* 0x000000ffff0a7224 */ /* 0x000fe400078e0a0a */
[----:B------:R-:W-:Y:S01]  /*1480*/  @!P0 IMAD.MOV R23, RZ, RZ, -R23 ;  /* 0x000000ffff178224 */ /* 0x000fe200078e0a17 */
[----:B------:R-:W-:Y:S01]  /*1490*/  ISETP.GE.AND P0, PT, R16, RZ, PT ;  /* 0x000000ff1000720c */ /* 0x000fe20003f06270 */
[----:B------:R-:W-:Y:S01]  /*14a0*/  IMAD R31, R4, R10, R31 ;  /* 0x0000000a041f7224 */ /* 0x000fe200078e021f */
[----:B------:R-:W-:Y:S01]  /*14b0*/  LOP3.LUT R16, R6, 0x1e, RZ, 0xfc, !PT ;  /* 0x0000001e06107812 */ /* 0x000fe200078efcff */
[----:B------:R-:W-:-:S03]  /*14c0*/  IMAD.HI.U32 R10, R8, R35, RZ ;  /* 0x00000023080a7227 */ /* 0x000fc600078e00ff */
[----:B------:R-:W-:Y:S01]  /*14d0*/  IABS R37, R16 ;  /* 0x0000001000257213 */ /* 0x000fe20000000000 */
[----:B------:R-:W-:Y:S01]  /*14e0*/  @!P3 IMAD.IADD R29, R29, 0x1, -R4 ;  /* 0x000000011d1db824 */ /* 0x000fe200078e0a04 */
[C---:B------:R-:W-:Y:S01]  /*14f0*/  ISETP.GT.U32.AND P2, PT, R4.reuse, R31, PT ;  /* 0x0000001f0400720c */ /* 0x040fe20003f44070 */
[----:B------:R-:W-:Y:S02]  /*1500*/  IMAD.MOV R10, RZ, RZ, -R10 ;  /* 0x000000ffff0a7224 */ /* 0x000fe400078e0a0a */
[--C-:B------:R-:W-:Y:S01]  /*1510*/  @!P5 IMAD.IADD R33, R33, 0x1, -R4.reuse ;  /* 0x000000012121d824 */ /* 0x100fe200078e0a04 */
[----:B------:R-:W-:Y:S01]  /*1520*/  ISETP.GT.U32.AND P3, PT, R4, R29, PT ;  /* 0x0000001d0400720c */ /* 0x000fe20003f64070 */
[----:B------:R-:W-:Y:S01]  /*1530*/  @!P4 IMAD.IADD R27, R27, 0x1, -R4 ;  /* 0x000000011b1bc824 */ /* 0x000fe200078e0a04 */
[----:B------:R-:W-:Y:S01]  /*1540*/  ISETP.GE.AND P4, PT, R18, RZ, PT ;  /* 0x000000ff1200720c */ /* 0x000fe20003f86270 */
[C---:B------:R-:W-:Y:S01]  /*1550*/  IMAD R35, R4.reuse, R10, R35 ;  /* 0x0000000a04237224 */ /* 0x040fe200078e0223 */
[----:B------:R-:W-:Y:S01]  /*1560*/  ISETP.GT.U32.AND P5, PT, R4, R33, PT ;  /* 0x000000210400720c */ /* 0x000fe20003fa4070 */
[----:B------:R-:W-:Y:S01]  /*1570*/  IMAD.HI.U32 R10, R8, R37, RZ ;  /* 0x00000025080a7227 */ /* 0x000fe200078e00ff */
[----:B------:R-:W-:-:S03]  /*1580*/  LOP3.LUT R18, R6, 0x26, RZ, 0xfc, !PT ;  /* 0x0000002606127812 */ /* 0x000fc600078efcff */
[----:B------:R-:W-:Y:S01]  /*1590*/  @!P6 IMAD.MOV R27, RZ, RZ, -R27 ;  /* 0x000000ffff1be224 */ /* 0x000fe200078e0a1b */
[----:B------:R-:W-:Y:S01]  /*15a0*/  ISETP.GE.AND P6, PT, R20, RZ, PT ;  /* 0x000000ff1400720c */ /* 0x000fe20003fc6270 */
[----:B------:R-:W-:Y:S01]  /*15b0*/  IMAD.MOV R12, RZ, RZ, -R10 ;  /* 0x000000ffff0c7224 */ /* 0x000fe200078e0a0a */
[----:B------:R-:W-:Y:S01]  /*15c0*/  LOP3.LUT R20, R6, 0x28, RZ, 0xfc, !PT ;  /* 0x0000002806147812 */ /* 0x000fe200078efcff */
[----:B------:R-:W-:Y:S01]  /*15d0*/  IMAD.HI.U32 R10, R8, R39, RZ ;  /* 0x00000027080a7227 */ /* 0x000fe200078e00ff */
[----:B------:R-:W-:Y:S02]  /*15e0*/  IABS R45, R18 ;  /* 0x00000012002d7213 */ /* 0x000fe40000000000 */
[----:B------:R-:W-:Y:S01]  /*15f0*/  IABS R47, R20 ;  /* 0x00000014002f7213 */ /* 0x000fe20000000000 */
[----:B------:R-:W-:Y:S02]  /*1600*/  IMAD.MOV R10, RZ, RZ, -R10 ;  /* 0x000000ffff0a7224 */ /* 0x000fe400078e0a0a */
[--C-:B------:R-:W-:Y:S01]  /*1610*/  @!P3 IMAD.IADD R29, R29, 0x1, -R4.reuse ;  /* 0x000000011d1db824 */ /* 0x100fe200078e0a04 */
[----:B------:R-:W-:Y:S01]  /*1620*/  ISETP.GT.U32.AND P3, PT, R4, R35, PT ;  /* 0x000000230400720c */ /* 0x000fe20003f64070 */
[----:B------:R-:W-:-:S02]  /*1630*/  @!P5 IMAD.IADD R33, R33, 0x1, -R4 ;  /* 0x000000012121d824 */ /* 0x000fc400078e0a04 */
[----:B------:R-:W-:Y:S01]  /*1640*/  IMAD R39, R4, R10, R39 ;  /* 0x0000000a04277224 */ /* 0x000fe200078e0227 */
[----:B------:R-:W-:Y:S01]  /*1650*/  LOP3.LUT R10, R6, 0x22, RZ, 0xfc, !PT ;  /* 0x00000022060a7812 */ /* 0x000fe200078efcff */
[--C-:B------:R-:W-:Y:S02]  /*1660*/  @!P2 IMAD.IADD R31, R31, 0x1, -R4.reuse ;  /* 0x000000011f1fa824 */ /* 0x100fe400078e0a04 */
[----:B------:R-:W-:Y:S01]  /*1670*/  @!P6 IMAD.MOV R33, RZ, RZ, -R33 ;  /* 0x000000ffff21e224 */ /* 0x000fe200078e0a21 */
[C---:B------:R-:W-:Y:S01]  /*1680*/  ISETP.GT.U32.AND P6, PT, R4.reuse, R39, PT ;  /* 0x000000270400720c */ /* 0x040fe20003fc4070 */
[----:B------:R-:W-:Y:S01]  /*1690*/  @!P0 IMAD.MOV R29, RZ, RZ, -R29 ;  /* 0x000000ffff1d8224 */ /* 0x000fe200078e0a1d */
[C---:B------:R-:W-:Y:S01]  /*16a0*/  ISETP.GT.U32.AND P2, PT, R4.reuse, R31, PT ;  /* 0x0000001f0400720c */ /* 0x040fe20003f44070 */
[----:B------:R-:W-:Y:S01]  /*16b0*/  IMAD R37, R4, R12, R37 ;  /* 0x0000000c04257224 */ /* 0x000fe200078e0225 */
[----:B------:R-:W-:Y:S01]  /*16c0*/  ISETP.GE.AND P0, PT, R14, RZ, PT ;  /* 0x000000ff0e00720c */ /* 0x000fe20003f06270 */
[----:B------:R-:W-:Y:S01]  /*16d0*/  @!P3 IMAD.IADD R35, R35, 0x1, -R4 ;  /* 0x000000012323b824 */ /* 0x000fe200078e0a04 */
[----:B------:R-:W-:-:S02]  /*16e0*/  LOP3.LUT R14, R6, 0x24, RZ, 0xfc, !PT ;  /* 0x00000024060e7812 */ /* 0x000fc400078efcff */
[----:B------:R-:W-:Y:S02]  /*16f0*/  IABS R41, R10 ;  /* 0x0000000a00297213 */ /* 0x000fe40000000000 */
[C---:B------:R-:W-:Y:S02]  /*1700*/  ISETP.GT.U32.AND P3, PT, R4.reuse, R35, PT ;  /* 0x000000230400720c */ /* 0x040fe40003f64070 */
[----:B------:R-:W-:Y:S01]  /*1710*/  IABS R43, R14 ;  /* 0x0000000e002b7213 */ /* 0x000fe20000000000 */
[--C-:B------:R-:W-:Y:S01]  /*1720*/  @!P6 IMAD.IADD R39, R39, 0x1, -R4.reuse ;  /* 0x000000012727e824 */ /* 0x100fe200078e0a04 */
[----:B------:R-:W-:Y:S01]  /*1730*/  ISETP.GT.U32.AND P5, PT, R4, R37, PT ;  /* 0x000000250400720c */ /* 0x000fe20003fa4070 */
[----:B------:R-:W-:Y:S01]  /*1740*/  @!P2 IMAD.IADD R31, R31, 0x1, -R4 ;  /* 0x000000011f1fa824 */ /* 0x000fe200078e0a04 */
[----:B------:R-:W-:Y:S01]  /*1750*/  ISETP.GE.AND P2, PT, R16, RZ, PT ;  /* 0x000000ff1000720c */ /* 0x000fe20003f46270 */
[----:B------:R-:W-:Y:S01]  /*1760*/  IMAD.HI.U32 R12, R8, R43, RZ ;  /* 0x0000002b080c7227 */ /* 0x000fe200078e00ff */
[----:B------:R-:W-:-:S03]  /*1770*/  ISETP.GT.U32.AND P6, PT, R4, R39, PT ;  /* 0x000000270400720c */ /* 0x000fc60003fc4070 */
[----:B------:R-:W-:Y:S01]  /*1780*/  @!P4 IMAD.MOV R31, RZ, RZ, -R31 ;  /* 0x000000ffff1fc224 */ /* 0x000fe200078e0a1f */
[----:B------:R-:W-:Y:S01]  /*1790*/  ISETP.GE.AND P4, PT, R22, RZ, PT ;  /* 0x000000ff1600720c */ /* 0x000fe20003f86270 */
[----:B------:R-:W-:Y:S01]  /*17a0*/  @!P3 IMAD.IADD R35, R35, 0x1, -R4 ;  /* 0x000000012323b824 */ /* 0x000fe200078e0a04 */
[----:B------:R-:W-:Y:S01]  /*17b0*/  ISETP.GE.AND P3, PT, R10, RZ, PT ;  /* 0x000000ff0a00720c */ /* 0x000fe20003f66270 */
[----:B------:R-:W-:Y:S01]  /*17c0*/  IMAD.MOV R16, RZ, RZ, -R12 ;  /* 0x000000ffff107224 */ /* 0x000fe200078e0a0c */
[----:B------:R-:W-:Y:S01]  /*17d0*/  LOP3.LUT R22, R6, 0x2c, RZ, 0xfc, !PT ;  /* 0x0000002c06167812 */ /* 0x000fe200078efcff */
[----:B------:R-:W-:-:S03]  /*17e0*/  IMAD.HI.U32 R10, R8, R41, RZ ;  /* 0x00000029080a7227 */ /* 0x000fc600078e00ff */
[----:B------:R-:W-:Y:S01]  /*17f0*/  IABS R51, R22 ;  /* 0x0000001600337213 */ /* 0x000fe20000000000 */
[----:B------:R-:W-:Y:S01]  /*1800*/  @!P0 IMAD.MOV R35, RZ, RZ, -R35 ;  /* 0x000000ffff238224 */ /* 0x000fe200078e0a23 */
[----:B------:R-:W-:Y:S01]  /*1810*/  ISETP.GE.AND P0, PT, R14, RZ, PT ;  /* 0x000000ff0e00720c */ /* 0x000fe20003f06270 */
[C---:B------:R-:W-:Y:S02]  /*1820*/  IMAD R43, R4.reuse, R16, R43 ;  /* 0x00000010042b7224 */ /* 0x040fe400078e022b */
[----:B------:R-:W-:Y:S02]  /*1830*/  @!P6 IMAD.IADD R39, R39, 0x1, -R4 ;  /* 0x000000012727e824 */ /* 0x000fe400078e0a04 */
[----:B------:R-:W-:Y:S02]  /*1840*/  IMAD.MOV R14, RZ, RZ, -R10 ;  /* 0x000000ffff0e7224 */ /* 0x000fe400078e0a0a */
[----:B------:R-:W-:Y:S01]  /*1850*/  @!P4 IMAD.MOV R39, RZ, RZ, -R39 ;  /* 0x000000ffff27c224 */ /* 0x000fe200078e0a27 */
[C---:B------:R-:W-:Y:S01]  /*1860*/  ISETP.GT.U32.AND P4, PT, R4.reuse, R43, PT ;  /* 0x0000002b0400720c */ /* 0x040fe20003f84070 */
[----:B------:R-:W-:-:S02]  /*1870*/  IMAD R41, R4, R14, R41 ;  /* 0x0000000e04297224 */ /* 0x000fc400078e0229 */
[----:B------:R-:W-:-:S03]  /*1880*/  IMAD.HI.U32 R12, R8, R47, RZ ;  /* 0x0000002f080c7227 */ /* 0x000fc600078e00ff */
[----:B------:R-:W-:Y:S01]  /*1890*/  ISETP.GT.U32.AND P6, PT, R4, R41, PT ;  /* 0x000000290400720c */ /* 0x000fe20003fc4070 */
[----:B------:R-:W-:Y:S02]  /*18a0*/  @!P5 IMAD.IADD R37, R37, 0x1, -R4 ;  /* 0x000000012525d824 */ /* 0x000fe400078e0a04 */
[----:B------:R-:W-:Y:S02]  /*18b0*/  IMAD.MOV R12, RZ, RZ, -R12 ;  /* 0x000000ffff0c7224 */ /* 0x000fe400078e0a0c */
[----:B------:R-:W-:Y:S01]  /*18c0*/  IMAD.HI.U32 R10, R8, R45, RZ ;  /* 0x0000002d080a7227 */ /* 0x000fe200078e00ff */
[----:B------:R-:W-:-:S03]  /*18d0*/  ISETP.GT.U32.AND P5, PT, R4, R37, PT ;  /* 0x000000250400720c */ /* 0x000fc60003fa4070 */
[--C-:B------:R-:W-:Y:S02]  /*18e0*/  @!P4 IMAD.IADD R43, R43, 0x1, -R4.reuse ;  /* 0x000000012b2bc824 */ /* 0x100fe400078e0a04 */
[C---:B------:R-:W-:Y:S02]  /*18f0*/  IMAD R47, R4.reuse, R12, R47 ;  /* 0x0000000c042f7224 */ /* 0x040fe400078e022f */
[----:B------:R-:W-:Y:S01]  /*1900*/  @!P6 IMAD.IADD R41, R41, 0x1, -R4 ;  /* 0x000000012929e824 */ /* 0x000fe200078e0a04 */
[----:B------:R-:W-:Y:S01]  /*1910*/  ISETP.GT.U32.AND P4, PT, R4, R43, PT ;  /* 0x0000002b0400720c */ /* 0x000fe20003f84070 */
[----:B------:R-:W-:Y:S02]  /*1920*/  IMAD.MOV R10, RZ, RZ, -R10 ;  /* 0x000000ffff0a7224 */ /* 0x000fe400078e0a0a */
[----:B------:R-:W-:Y:S01]  /*1930*/  IMAD.HI.U32 R12, R8, R51, RZ ;  /* 0x00000033080c7227 */ /* 0x000fe200078e00ff */
[----:B------:R-:W-:-:S03]  /*1940*/  ISETP.GT.U32.AND P6, PT, R4, R41, PT ;  /* 0x000000290400720c */ /* 0x000fc60003fc4070 */
[----:B------:R-:W-:Y:S02]  /*1950*/  IMAD R45, R4, R10, R45 ;  /* 0x0000000a042d7224 */ /* 0x000fe400078e022d */
[----:B------:R-:W-:Y:S01]  /*1960*/  @!P5 IMAD.IADD R37, R37, 0x1, -R4 ;  /* 0x000000012525d824 */ /* 0x000fe200078e0a04 */
[----:B------:R-:W-:Y:S01]  /*1970*/  ISETP.GE.AND P5, PT, R18, RZ, PT ;  /* 0x000000ff1200720c */ /* 0x000fe20003fa6270 */
[----:B------:R-:W-:Y:S02]  /*1980*/  IMAD.MOV R12, RZ, RZ, -R12 ;  /* 0x000000ffff0c7224 */ /* 0x000fe400078e0a0c */
[--C-:B------:R-:W-:Y:S01]  /*1990*/  @!P4 IMAD.IADD R43, R43, 0x1, -R4.reuse ;  /* 0x000000012b2bc824 */ /* 0x100fe200078e0a04 */
[----:B------:R-:W-:Y:S01]  /*19a0*/  ISETP.GT.U32.AND P4, PT, R4, R47, PT ;  /* 0x0000002f0400720c */ /* 0x000fe20003f84070 */
[----:B------:R-:W-:Y:S01]  /*19b0*/  @!P2 IMAD.MOV R37, RZ, RZ, -R37 ;  /* 0x000000ffff25a224 */ /* 0x000fe200078e0a25 */
[----:B------:R-:W-:Y:S01]  /*19c0*/  ISETP.GE.AND P2, PT, R20, RZ, PT ;  /* 0x000000ff1400720c */ /* 0x000fe20003f46270 */
[----:B------:R-:W-:Y:S01]  /*19d0*/  @!P6 IMAD.IADD R41, R41, 0x1, -R4 ;  /* 0x000000012929e824 */ /* 0x000fe200078e0a04 */
[C---:B------:R-:W-:Y:S01]  /*19e0*/  ISETP.GT.U32.AND P6, PT, R4.reuse, R45, PT ;  /* 0x0000002d0400720c */ /* 0x040fe20003fc4070 */
[----:B------:R-:W-:Y:S01]  /*19f0*/  IMAD R51, R4, R12, R51 ;  /* 0x0000000c04337224 */ /* 0x000fe200078e0233 */
[----:B------:R-:W-:Y:S01]  /*1a00*/  LOP3.LUT R20, R6, 0x2a, RZ, 0xfc, !PT ;  /* 0x0000002a06147812 */ /* 0x000fe200078efcff */
[----:B------:R-:W-:-:S03]  /*1a10*/  IMAD.HI.U32 R16, R8, R55, RZ ;  /* 0x0000003708107227 */ /* 0x000fc600078e00ff */
[----:B------:R-:W-:Y:S01]  /*1a20*/  IABS R49, R20 ;  /* 0x0000001400317213 */ /* 0x000fe20000000000 */
[----:B------:R-:W-:Y:S02]  /*1a30*/  IMAD.MOV R16, RZ, RZ, -R16 ;  /* 0x000000ffff107224 */ /* 0x000fe400078e0a10 */
[----:B------:R-:W-:Y:S02]  /*1a40*/  @!P4 IMAD.IADD R47, R47, 0x1, -R4 ;  /* 0x000000012f2fc824 */ /* 0x000fe400078e0a04 */
[----:B------:R-:W-:-:S03]  /*1a50*/  IMAD.HI.U32 R10, R8, R49, RZ ;  /* 0x00000031080a7227 */ /* 0x000fc600078e00ff */
[----:B------:R-:W-:Y:S01]  /*1a60*/  ISETP.GT.U32.AND P4, PT, R4, R47, PT ;  /* 0x0000002f0400720c */ /* 0x000fe20003f84070 */
[----:B------:R-:W-:Y:S02]  /*1a70*/  @!P6 IMAD.IADD R45, R45, 0x1, -R4 ;  /* 0x000000012d2de824 */ /* 0x000fe400078e0a04 */
[----:B------:R-:W-:Y:S02]  /*1a80*/  IMAD.MOV R10, RZ, RZ, -R10 ;  /* 0x000000ffff0a7224 */ /* 0x000fe400078e0a0a */
[----:B------:R-:W-:Y:S01]  /*1a90*/  IMAD.HI.U32 R14, R8, R53, RZ ;  /* 0x00000035080e7227 */ /* 0x000fe200078e00ff */
[----:B------:R-:W-:-:S03]  /*1aa0*/  ISETP.GT.U32.AND P6, PT, R4, R45, PT ;  /* 0x0000002d0400720c */ /* 0x000fc60003fc4070 */
[C---:B------:R-:W-:Y:S02]  /*1ab0*/  IMAD R49, R4.reuse, R10, R49 ;  /* 0x0000000a04317224 */ /* 0x040fe400078e0231 */
[----:B------:R-:W-:Y:S01]  /*1ac0*/  IMAD R55, R4, R16, R55 ;  /* 0x0000001004377224 */ /* 0x000fe200078e0237 */
[----:B------:R-:W-:Y:S01]  /*1ad0*/  LOP3.LUT R16, R6, 0x3c, RZ, 0xfc, !PT ;  /* 0x0000003c06107812 */ /* 0x000fe200078efcff */
[----:B------:R-:W-:Y:S01]  /*1ae0*/  @!P4 IMAD.IADD R47, R47, 0x1, -R4 ;  /* 0x000000012f2fc824 */ /* 0x000fe200078e0a04 */
[----:B------:R-:W-:Y:S01]  /*1af0*/  ISETP.GT.U32.AND P4, PT, R4, R51, PT ;  /* 0x000000330400720c */ /* 0x000fe20003f84070 */
[----:B------:R-:W-:Y:S01]  /*1b00*/  IMAD.MOV R14, RZ, RZ, -R14 ;  /* 0x000000ffff0e7224 */ /* 0x000fe200078e0a0e */
[----:B------:R-:W-:Y:S01]  /*1b10*/  IABS R69, R16 ;  /* 0x0000001000457213 */ /* 0x000fe20000000000 */
[----:B------:R-:W-:-:S04]  /*1b20*/  IMAD.HI.U32 R18, R8, R59, RZ ;  /* 0x0000003b08127227 */ /* 0x000fc800078e00ff */
[----:B------:R-:W-:Y:S01]  /*1b30*/  @!P6 IMAD.IADD R45, R45, 0x1, -R4 ;  /* 0x000000012d2de824 */ /* 0x000fe200078e0a04 */
[C---:B------:R-:W-:Y:S01]  /*1b40*/  ISETP.GT.U32.AND P6, PT, R4.reuse, R49, PT ;  /* 0x000000310400720c */ /* 0x040fe20003fc4070 */
[C---:B------:R-:W-:Y:S02]  /*1b50*/  IMAD R53, R4.reuse, R14, R53 ;  /* 0x0000000e04357224 */ /* 0x040fe400078e0235 */
[----:B------:R-:W-:Y:S02]  /*1b60*/  IMAD.MOV R18, RZ, RZ, -R18 ;  /* 0x000000ffff127224 */ /* 0x000fe400078e0a12 */
[----:B------:R-:W-:Y:S01]  /*1b70*/  @!P4 IMAD.IADD R51, R51, 0x1, -R4 ;  /* 0x000000013333c824 */ /* 0x000fe200078e0a04 */
[C---:B------:R-:W-:Y:S01]  /*1b80*/  ISETP.GT.U32.AND P4, PT, R4.reuse, R55, PT ;  /* 0x000000370400720c */ /* 0x040fe20003f84070 */
[----:B------:R-:W-:Y:S01]  /*1b90*/  IMAD R59, R4, R18, R59 ;  /* 0x00000012043b7224 */ /* 0x000fe200078e023b */
[----:B------:R-:W-:Y:S01]  /*1ba0*/  LOP3.LUT R18, R6, 0x34, RZ, 0xfc, !PT ;  /* 0x0000003406127812 */ /* 0x000fe200078efcff */
[----:B------:R-:W-:-:S02]  /*1bb0*/  @!P3 IMAD.MOV R41, RZ, RZ, -R41 ;  /* 0x000000ffff29b224 */ /* 0x000fc400078e0a29 */
[----:B------:R-:W-:Y:S01]  /*1bc0*/  IMAD.HI.U32 R10, R8, R63, RZ ;  /* 0x0000003f080a7227 */ /* 0x000fe200078e00ff */
[----:B------:R-:W-:-:S03]  /*1bd0*/  IABS R61, R18 ;  /* 0x00000012003d7213 */ /* 0x000fc60000000000 */
[----:B------:R-:W-:Y:S01]  /*1be0*/  @!P6 IMAD.IADD R49, R49, 0x1, -R4 ;  /* 0x000000013131e824 */ /* 0x000fe200078e0a04 */
[----:B------:R-:W-:Y:S01]  /*1bf0*/  ISETP.GT.U32.AND P6, PT, R4, R53, PT ;  /* 0x000000350400720c */ /* 0x000fe20003fc4070 */
[----:B------:R-:W-:-:S03]  /*1c00*/  IMAD.HI.U32 R6, R8, R61, RZ ;  /* 0x0000003d08067227 */ /* 0x000fc600078e00ff */
[C---:B------:R-:W-:Y:S01]  /*1c10*/  ISETP.GT.U32.AND P3, PT, R4.reuse, R49, PT ;  /* 0x000000310400720c */ /* 0x040fe20003f64070 */
[----:B------:R-:W-:Y:S01]  /*1c20*/  @!P4 IMAD.IADD R55, R55, 0x1, -R4 ;  /* 0x000000013737c824 */ /* 0x000fe200078e0a04 */
[----:B------:R-:W-:Y:S01]  /*1c30*/  ISETP.GT.U32.AND P4, PT, R4, R51, PT ;  /* 0x000000330400720c */ /* 0x000fe20003f84070 */
[----:B------:R-:W-:-:S04]  /*1c40*/  IMAD.HI.U32 R12, R8, R65, RZ ;  /* 0x00000041080c7227 */ /* 0x000fc800078e00ff */
[----:B------:R-:W-:Y:S02]  /*1c50*/  IMAD.MOV R6, RZ, RZ, -R6 ;  /* 0x000000ffff067224 */ /* 0x000fe400078e0a06 */
[----:B------:R-:W-:Y:S01]  /*1c60*/  @!P6 IMAD.IADD R53, R53, 0x1, -R4 ;  /* 0x000000013535e824 */ /* 0x000fe200078e0a04 */
[C---:B------:R-:W-:Y:S01]  /*1c70*/  ISETP.GT.U32.AND P6, PT, R4.reuse, R59, PT ;  /* 0x0000003b0400720c */ /* 0x040fe20003fc4070 */
[----:B------:R-:W-:Y:S02]  /*1c80*/  IMAD.MOV R10, RZ, RZ, -R10 ;  /* 0x000000ffff0a7224 */ /* 0x000fe400078e0a0a */
[----:B------:R-:W-:Y:S02]  /*1c90*/  IMAD.MOV R12, RZ, RZ, -R12 ;  /* 0x000000ffff0c7224 */ /* 0x000fe400078e0a0c */
[C---:B------:R-:W-:Y:S02]  /*1ca0*/  IMAD R61, R4.reuse, R6, R61 ;  /* 0x00000006043d7224 */ /* 0x040fe400078e023d */
[C---:B------:R-:W-:Y:S01]  /*1cb0*/  IMAD R63, R4.reuse, R10, R63 ;  /* 0x0000000a043f7224 */ /* 0x040fe200078e023f */
[----:B------:R-:W2:Y:S01]  /*1cc0*/  LDS R6, [UR9] ;  /* 0x00000009ff067984 */ /* 0x000ea20008000800 */
[----:B------:R-:W-:-:S02]  /*1cd0*/  IMAD R65, R4, R12, R65 ;  /* 0x0000000c04417224 */ /* 0x000fc400078e0241 */
[----:B------:R-:W-:Y:S01]  /*1ce0*/  @!P0 IMAD.MOV R43, RZ, RZ, -R43 ;  /* 0x000000ffff2b8224 */ /* 0x000fe200078e0a2b */
[----:B------:R-:W-:Y:S01]  /*1cf0*/  ISETP.GT.U32.AND P0, PT, R4, R53, PT ;  /* 0x000000350400720c */ /* 0x000fe20003f04070 */
[----:B------:R-:W-:-:S04]  /*1d00*/  IMAD.HI.U32 R14, R8, R67, RZ ;  /* 0x00000043080e7227 */ /* 0x000fc800078e00ff */
[----:B------:R-:W-:Y:S01]  /*1d10*/  @!P5 IMAD.MOV R45, RZ, RZ, -R45 ;  /* 0x000000ffff2dd224 */ /* 0x000fe200078e0a2d */
[C---:B------:R-:W-:Y:S01]  /*1d20*/  ISETP.GT.U32.AND P5, PT, R4.reuse, R55, PT ;  /* 0x000000370400720c */ /* 0x040fe20003fa4070 */
[----:B------:R-:W-:Y:S01]  /*1d30*/  @!P2 IMAD.MOV R47, RZ, RZ, -R47 ;  /* 0x000000ffff2fa224 */ /* 0x000fe200078e0a2f */
[C---:B------:R-:W-:Y:S01]  /*1d40*/  ISETP.GT.U32.AND P2, PT, R4.reuse, R61, PT ;  /* 0x0000003d0400720c */ /* 0x040fe20003f44070 */
[--C-:B------:R-:W-:Y:S01]  /*1d50*/  @!P3 IMAD.IADD R49, R49, 0x1, -R4.reuse ;  /* 0x000000013131b824 */ /* 0x100fe200078e0a04 */
[C---:B------:R-:W-:Y:S01]  /*1d60*/  ISETP.GT.U32.AND P3, PT, R4.reuse, R63, PT ;  /* 0x0000003f0400720c */ /* 0x040fe20003f64070 */
[----:B------:R-:W-:Y:S01]  /*1d70*/  @!P4 IMAD.IADD R51, R51, 0x1, -R4 ;  /* 0x000000013333c824 */ /* 0x000fe200078e0a04 */
[----:B------:R-:W-:Y:S01]  /*1d80*/  ISETP.GT.U32.AND P4, PT, R4, R65, PT ;  /* 0x000000410400720c */ /* 0x000fe20003f84070 */
[----:B------:R-:W-:-:S04]  /*1d90*/  IMAD.HI.U32 R8, R8, R69, RZ ;  /* 0x0000004508087227 */ /* 0x000fc800078e00ff */
[----:B------:R-:W-:Y:S02]  /*1da0*/  IMAD.MOV R14, RZ, RZ, -R14 ;  /* 0x000000ffff0e7224 */ /* 0x000fe400078e0a0e */
[----:B------:R-:W-:Y:S02]  /*1db0*/  @!P6 IMAD.IADD R59, R59, 0x1, -R4 ;  /* 0x000000013b3be824 */ /* 0x000fe400078e0a04 */
[----:B------:R-:W-:Y:S02]  /*1dc0*/  IMAD.MOV R8, RZ, RZ, -R8 ;  /* 0x000000ffff087224 */ /* 0x000fe400078e0a08 */
[C---:B------:R-:W-:Y:S01]  /*1dd0*/  IMAD R67, R4.reuse, R14, R67 ;  /* 0x0000000e04437224 */ /* 0x040fe200078e0243 */
[C---:B------:R-:W-:Y:S01]  /*1de0*/  ISETP.GT.U32.AND P6, PT, R4.reuse, R59, PT ;  /* 0x0000003b0400720c */ /* 0x040fe20003fc4070 */
[C---:B------:R-:W-:Y:S01]  /*1df0*/  IMAD R69, R4.reuse, R8, R69 ;  /* 0x0000000804457224 */ /* 0x040fe200078e0245 */
[----:B------:R-:W-:Y:S01]  /*1e00*/  SHF.R.U32.HI R8, RZ, 0x5, R0 ;  /* 0x00000005ff087819 */ /* 0x000fe20000011600 */
[--C-:B------:R-:W-:Y:S01]  /*1e10*/  @!P0 IMAD.IADD R53, R53, 0x1, -R4.reuse ;  /* 0x0000000135358824 */ /* 0x100fe200078e0a04 */
[C---:B------:R-:W-:Y:S01]  /*1e20*/  ISETP.GT.U32.AND P0, PT, R4.reuse, R67, PT ;  /* 0x000000430400720c */ /* 0x040fe20003f04070 */
[--C-:B------:R-:W-:Y:S01]  /*1e30*/  @!P5 IMAD.IADD R55, R55, 0x1, -R4.reuse ;  /* 0x000000013737d824 */ /* 0x100fe200078e0a04 */
[----:B------:R-:W-:Y:S01]  /*1e40*/  ISETP.GT.U32.AND P5, PT, R4, R69, PT ;  /* 0x000000450400720c */ /* 0x000fe20003fa4070 */
[--C-:B------:R-:W-:Y:S01]  /*1e50*/  @!P2 IMAD.IADD R61, R61, 0x1, -R4.reuse ;  /* 0x000000013d3da824 */ /* 0x100fe200078e0a04 */
[----:B------:R-:W-:Y:S01]  /*1e60*/  ISETP.GE.AND P2, PT, R22, RZ, PT ;  /* 0x000000ff1600720c */ /* 0x000fe20003f46270 */
[--C-:B------:R-:W-:Y:S01]  /*1e70*/  @!P3 IMAD.IADD R63, R63, 0x1, -R4.reuse ;  /* 0x000000013f3fb824 */ /* 0x100fe200078e0a04 */
[----:B------:R-:W-:Y:S01]  /*1e80*/  ISETP.GE.AND P3, PT, R24, RZ, PT ;  /* 0x000000ff1800720c */ /* 0x000fe20003f66270 */
[--C-:B------:R-:W-:Y:S01]  /*1e90*/  @!P4 IMAD.IADD R65, R65, 0x1, -R4.reuse ;  /* 0x000000014141c824 */ /* 0x100fe200078e0a04 */
[----:B------:R-:W-:Y:S01]  /*1ea0*/  ISETP.GE.AND P4, PT, R26, RZ, PT ;  /* 0x000000ff1a00720c */ /* 0x000fe20003f86270 */
[----:B------:R-:W-:Y:S01]  /*1eb0*/  @!P6 IMAD.IADD R59, R59, 0x1, -R4 ;  /* 0x000000013b3be824 */ /* 0x000fe200078e0a04 */
[----:B------:R-:W-:-:S02]  /*1ec0*/  ISETP.GE.AND P6, PT, R20, RZ, PT ;  /* 0x000000ff1400720c */ /* 0x000fc40003fc6270 */
[----:B------:R-:W-:Y:S01]  /*1ed0*/  R2UR UR16, R8 ;  /* 0x00000000081072ca */ /* 0x000fe200000e0000 */
[--C-:B------:R-:W-:Y:S01]  /*1ee0*/  @!P0 IMAD.IADD R67, R67, 0x1, -R4.reuse ;  /* 0x0000000143438824 */ /* 0x100fe200078e0a04 */
[----:B------:R-:W-:Y:S01]  /*1ef0*/  ISETP.GE.AND P0, PT, R28, RZ, PT ;  /* 0x000000ff1c00720c */ /* 0x000fe20003f06270 */
[----:B------:R-:W-:Y:S01]  /*1f00*/  @!P5 IMAD.IADD R69, R69, 0x1, -R4 ;  /* 0x000000014545d824 */ /* 0x000fe200078e0a04 */
[C---:B------:R-:W-:Y:S01]  /*1f10*/  ISETP.GT.U32.AND P5, PT, R4.reuse, R61, PT ;  /* 0x0000003d0400720c */ /* 0x040fe20003fa4070 */
[----:B------:R-:W-:Y:S01]  /*1f20*/  @!P2 IMAD.MOV R51, RZ, RZ, -R51 ;  /* 0x000000ffff33a224 */ /* 0x000fe200078e0a33 */
[C---:B------:R-:W-:Y:S01]  /*1f30*/  ISETP.GT.U32.AND P2, PT, R4.reuse, R63, PT ;  /* 0x0000003f0400720c */ /* 0x040fe20003f44070 */
[----:B------:R-:W-:Y:S01]  /*1f40*/  @!P3 IMAD.MOV R53, RZ, RZ, -R53 ;  /* 0x000000ffff35b224 */ /* 0x000fe200078e0a35 */
[C---:B------:R-:W-:Y:S01]  /*1f50*/  ISETP.GT.U32.AND P3, PT, R4.reuse, R65, PT ;  /* 0x000000410400720c */ /* 0x040fe20003f64070 */
[----:B------:R-:W-:Y:S01]  /*1f60*/  @!P4 IMAD.MOV R55, RZ, RZ, -R55 ;  /* 0x000000ffff37c224 */ /* 0x000fe200078e0a37 */
[C---:B------:R-:W-:Y:S01]  /*1f70*/  ISETP.GT.U32.AND P4, PT, R4.reuse, R67, PT ;  /* 0x000000430400720c */ /* 0x040fe20003f84070 */
[----:B------:R-:W-:Y:S01]  /*1f80*/  @!P6 IMAD.MOV R49, RZ, RZ, -R49 ;  /* 0x000000ffff31e224 */ /* 0x000fe200078e0a31 */
[----:B------:R-:W-:Y:S01]  /*1f90*/  ISETP.GT.U32.AND P6, PT, R4, R69, PT ;  /* 0x000000450400720c */ /* 0x000fe20003fc4070 */
[----:B------:R-:W-:Y:S01]  /*1fa0*/  USHF.L.U32 UR4, UR16, 0x15, URZ ;  /* 0x0000001510047899 */ /* 0x000fe200080006ff */
[----:B------:R-:W-:Y:S01]  /*1fb0*/  SHF.R.U32.HI R20, RZ, 0x6, R0 ;  /* 0x00000006ff147819 */ /* 0x000fe20000011600 */
[----:B------:R-:W-:Y:S01]  /*1fc0*/  @!P0 IMAD.MOV R59, RZ, RZ, -R59 ;  /* 0x000000ffff3b8224 */ /* 0x000fe200078e0a3b */
[----:B------:R-:W-:Y:S01]  /*1fd0*/  ISETP.GE.AND P0, PT, R18, RZ, PT ;  /* 0x000000ff1200720c */ /* 0x000fe20003f06270 */
[--C-:B------:R-:W-:Y:S01]  /*1fe0*/  @!P5 IMAD.IADD R61, R61, 0x1, -R4.reuse ;  /* 0x000000013d3dd824 */ /* 0x100fe200078e0a04 */
[----:B------:R-:W-:Y:S01]  /*1ff0*/  ISETP.GE.AND P5, PT, R30, RZ, PT ;  /* 0x000000ff1e00720c */ /* 0x000fe20003fa6270 */
[--C-:B------:R-:W-:Y:S01]  /*2000*/  @!P2 IMAD.IADD R63, R63, 0x1, -R4.reuse ;  /* 0x000000013f3fa824 */ /* 0x100fe200078e0a04 */
[----:B------:R-:W-:Y:S01]  /*2010*/  ISETP.GE.AND P2, PT, R32, RZ, PT ;  /* 0x000000ff2000720c */ /* 0x000fe20003f46270 */
[--C-:B------:R-:W-:Y:S01]  /*2020*/  @!P3 IMAD.IADD R65, R65, 0x1, -R4.reuse ;  /* 0x000000014141b824 */ /* 0x100fe200078e0a04 */
[----:B------:R-:W-:Y:S01]  /*2030*/  ISETP.GE.AND P3, PT, R34, RZ, PT ;  /* 0x000000ff2200720c */ /* 0x000fe20003f66270 */
[--C-:B------:R-:W-:Y:S01]  /*2040*/  @!P4 IMAD.IADD R67, R67, 0x1, -R4.reuse ;  /* 0x000000014343c824 */ /* 0x100fe200078e0a04 */
[----:B------:R-:W-:Y:S01]  /*2050*/  ISETP.GE.AND P4, PT, R16, RZ, PT ;  /* 0x000000ff1000720c */ /* 0x000fe20003f86270 */
[----:B------:R-:W-:Y:S01]  /*2060*/  @!P6 IMAD.IADD R69, R69, 0x1, -R4 ;  /* 0x000000014545e824 */ /* 0x000fe200078e0a04 */
[----:B------:R-:W-:Y:S01]  /*2070*/  ISETP.GE.AND P6, PT, R2, RZ, PT ;  /* 0x000000ff0200720c */ /* 0x000fe20003fc6270 */
[----:B------:R-:W-:Y:S01]  /*2080*/  USHF.L.U32 UR5, UR16, 0x3, URZ ;  /* 0x0000000310057899 */ /* 0x000fe200080006ff */
[----:B------:R-:W-:Y:S01]  /*2090*/  LOP3.LUT R4, RZ, R57, RZ, 0x33, !PT ;  /* 0x00000039ff047212 */ /* 0x000fe200078e33ff */
[----:B------:R-:W-:Y:S01]  /*20a0*/  @!P0 IMAD.MOV R61, RZ, RZ, -R61 ;  /* 0x000000ffff3d8224 */ /* 0x000fe200078e0a3d */
[----:B------:R-:W-:Y:S01]  /*20b0*/  ISETP.NE.AND P0, PT, R56, RZ, PT ;  /* 0x000000ff3800720c */ /* 0x000fe20003f05270 */
[----:B------:R-:W-:Y:S01]  /*20c0*/  @!P5 IMAD.MOV R63, RZ, RZ, -R63 ;  /* 0x000000ffff3fd224 */ /* 0x000fe200078e0a3f */
[----:B------:R-:W-:Y:S01]  /*20d0*/  ISETP.NE.AND P5, PT, R57, RZ, PT ;  /* 0x000000ff3900720c */ /* 0x000fe20003fa5270 */
[----:B------:R-:W-:Y:S01]  /*20e0*/  @!P2 IMAD.MOV R65, RZ, RZ, -R65 ;  /* 0x000000ffff41a224 */ /* 0x000fe200078e0a41 */
[----:B------:R-:W-:Y:S01]  /*20f0*/  SGXT.U32 R20, R20, 0x2 ;  /* 0x000000021414781a */ /* 0x000fe20000000000 */
[----:B------:R-:W-:Y:S01]  /*2100*/  @!P3 IMAD.MOV R67, RZ, RZ, -R67 ;  /* 0x000000ffff43b224 */ /* 0x000fe200078e0a43 */
[C---:B------:R-:W-:Y:S01]  /*2110*/  SEL R97, R4.reuse, R7, !P5 ;  /* 0x0000000704617207 */ /* 0x040fe20006800000 */
[----:B------:R-:W-:Y:S01]  /*2120*/  @!P4 IMAD.MOV R69, RZ, RZ, -R69 ;  /* 0x000000ffff45c224 */ /* 0x000fe200078e0a45 */
[C---:B------:R-:W-:Y:S01]  /*2130*/  SEL R99, R4.reuse, R9, !P5 ;  /* 0x0000000904637207 */ /* 0x040fe20006800000 */
[----:B------:R-:W-:Y:S01]  /*2140*/  IMAD.MOV.U32 R8, RZ, RZ, R5 ;  /* 0x000000ffff087224 */ /* 0x000fe200078e0005 */
[----:B------:R-:W-:Y:S01]  /*2150*/  SEL R101, R4, R11, !P5 ;  /* 0x0000000b04657207 */ /* 0x000fe20006800000 */
[----:B-1----:R-:W-:Y:S01]  /*2160*/  IMAD R9, R20, R128, RZ ;  /* 0x0000008014097224 */ /* 0x002fe200078e02ff */
[C---:B------:R-:W-:Y:S01]  /*2170*/  SEL R103, R4.reuse, R13, !P5 ;  /* 0x0000000d04677207 */ /* 0x040fe20006800000 */
[----:B------:R-:W-:Y:S01]  /*2180*/  ULOP3.LUT UR4, UR4, 0x600000, URZ, 0xc0, !UPT ;  /* 0x0060000004047892 */ /* 0x000fe2000f8ec0ff */
[C---:B------:R-:W-:Y:S01]  /*2190*/  SEL R105, R4.reuse, R15, !P5 ;  /* 0x0000000f04697207 */ /* 0x040fe20006800000 */
[----:B------:R-:W-:Y:S01]  /*21a0*/  ULOP3.LUT UR5, UR5, 0x20, URZ, 0xc0, !UPT ;  /* 0x0000002005057892 */ /* 0x000fe2000f8ec0ff */
[C---:B------:R-:W-:Y:S01]  /*21b0*/  SEL R107, R4.reuse, R17, !P5 ;  /* 0x00000011046b7207 */ /* 0x040fe20006800000 */
[----:B------:R-:W-:Y:S01]  /*21c0*/  @!P6 IMAD.MOV R8, RZ, RZ, -R8 ;  /* 0x000000ffff08e224 */ /* 0x000fe200078e0a08 */
[----:B------:R-:W-:Y:S01]  /*21d0*/  SEL R109, R4, R19, !P5 ;  /* 0x00000013046d7207 */ /* 0x000fe20006800000 */
[----:B------:R-:W-:Y:S01]  /*21e0*/  IMAD R73, R128, 0x4, R9 ;  /* 0x0000000480497824 */ /* 0x000fe200078e0209 */
[----:B------:R-:W-:-:S02]  /*21f0*/  SEL R111, R4, R21, !P5 ;  /* 0x00000015046f7207 */ /* 0x000fc40006800000 */
[C---:B------:R-:W-:Y:S02]  /*2200*/  SEL R113, R4.reuse, R23, !P5 ;  /* 0x0000001704717207 */ /* 0x040fe40006800000 */
[C---:B------:R-:W-:Y:S02]  /*2210*/  SEL R115, R4.reuse, R25, !P5 ;  /* 0x0000001904737207 */ /* 0x040fe40006800000 */
[C---:B------:R-:W-:Y:S02]  /*2220*/  SEL R117, R4.reuse, R27, !P5 ;  /* 0x0000001b04757207 */ /* 0x040fe40006800000 */
[C---:B------:R-:W-:Y:S02]  /*2230*/  SEL R119, R4.reuse, R29, !P5 ;  /* 0x0000001d04777207 */ /* 0x040fe40006800000 */
[C---:B------:R-:W-:Y:S02]  /*2240*/  SEL R121, R4.reuse, R31, !P5 ;  /* 0x0000001f04797207 */ /* 0x040fe40006800000 */
        /* <DEDUP_REMOVED lines=18> */
[----:B------:R-:W-:Y:S01]  /*2370*/  SEL R96, R4, R71, !P5 ;  /* 0x0000004704607207 */ /* 0x000fe20006800000 */
[----:B0-----:R-:W-:Y:S01]  /*2380*/  VIADD R4, R172, 0x7f ;  /* 0x0000007fac047836 */ /* 0x001fe20000000000 */
[----:B--2---:R-:W-:-:S02]  /*2390*/  R2UR UR8, R6 ;  /* 0x00000000060872ca */ /* 0x004fc400000e0000 */
[----:B------:R-:W-:Y:S01]  /*23a0*/  @!P0 LOP3.LUT R8, RZ, R56, RZ, 0x33, !PT ;  /* 0x00000038ff088212 */ /* 0x000fe200078e33ff */
[----:B------:R-:W-:Y:S01]  /*23b0*/  BAR.SYNC.DEFER_BLOCKING 0x0 ;  /* 0x0000000000007b1d */ /* 0x000fe20000010000 */
[----:B------:R-:W-:Y:S02]  /*23c0*/  LOP3.LUT P2, RZ, R0, 0xff, RZ, 0xc0, !PT ;  /* 0x000000ff00ff7812 */ /* 0x000fe4000784c0ff */
[----:B------:R-:W-:Y:S02]  /*23d0*/  ISETP.GT.AND P0, PT, R4, 0x7f, PT ;  /* 0x0000007f0400780c */ /* 0x000fe40003f04270 */
[C---:B------:R-:W-:Y:S02]  /*23e0*/  LOP3.LUT R5, R20.reuse, 0x8, RZ, 0xfc, !PT ;  /* 0x0000000814057812 */ /* 0x040fe400078efcff */
[----:B------:R-:W-:Y:S01]  /*23f0*/  LOP3.LUT R6, R20, 0x10, RZ, 0xfc, !PT ;  /* 0x0000001014067812 */ /* 0x000fe200078efcff */
[----:B----4-:R-:W-:Y:S08]  /*2400*/  @P1 BRA `(.L_x_5) ;  /* 0x0000000000181947 */ /* 0x010ff00003800000 */
[----:B------:R-:W-:Y:S01]  /*2410*/  ELECT P3, URZ, PT ;  /* 0x0000000000ff782f */ /* 0x000fe20003860000 */
[----:B------:R-:W-:Y:S01]  /*2420*/  IMAD.MOV.U32 R7, RZ, RZ, 0x1 ;  /* 0x00000001ff077424 */ /* 0x000fe200078e00ff */
[----:B------:R-:W-:Y:S01]  /*2430*/  UMOV UR10, 0x40 ;  /* 0x00000040000a7882 */ /* 0x000fe20000000000 */
[----:B------:R-:W-:Y:S01]  /*2440*/  UVIRTCOUNT.DEALLOC.SMPOOL 0x80 ;  /* 0x000000800000784c */ /* 0x000fe20000000000 */
[----:B------:R-:W-:-:S09]  /*2450*/  ULEA UR10, UR7, UR10, 0x18 ;  /* 0x0000000a070a7291 */ /* 0x000fd2000f8ec0ff */
[----:B------:R0:W-:Y:S03]  /*2460*/  @P3 STS.U8 [UR10], R7 ;  /* 0x00000007ff003988 */ /* 0x0001e6000800000a */
.L_x_5:
[----:B------:R-:W-:Y:S01]  /*2470*/  UIADD3 UR10, UPT, UPT, UR5, UR4, UR8 ;  /* 0x00000004050a7290 */ /* 0x000fe2000fffe008 */
[----:B------:R-:W-:Y:S01]  /*2480*/  IMAD R11, R128, 0x4, R73 ;  /* 0x00000004800b7824 */ /* 0x000fe200078e0249 */
[----:B------:R-:W-:Y:S01]  /*2490*/  VOTEU.ALL UP0, P2 ;  /* 0x0000000000ff7886 */ /* 0x000fe20001000000 */
[----:B------:R-:W-:Y:S01]  /*24a0*/  VOTEU.ALL UP1, P2 ;  /* 0x0000000000ff7886 */ /* 0x000fe20001020000 */
[----:B0-----:R-:W-:Y:S01]  /*24b0*/  IMAD R7, R8, UR17, RZ ;  /* 0x0000001108077c24 */ /* 0x001fe2000f8e02ff */
[----:B------:R-:W-:Y:S01]  /*24c0*/  ISETP.LT.AND P5, PT, R20, R172, P0 ;  /* 0x000000ac1400720c */ /* 0x000fe200007a1270 */
[----:B------:R-:W-:Y:S01]  /*24d0*/  IMAD R13, R128, 0x8, R11 ;  /* 0x00000008800d7824 */ /* 0x000fe200078e020b */
[----:B------:R-:W-:-:S04]  /*24e0*/  @!UP0 UIADD3 UR4, UPT, UPT, -UR11, 0x100000, URZ ;  /* 0x001000000b048890 */ /* 0x000fc8000fffe1ff */
[----:B------:R-:W-:Y:S02]  /*24f0*/  @!UP0 USHF.L.U32 UR5, UR4, 0xb, URZ ;  /* 0x0000000b04058899 */ /* 0x000fe400080006ff */
[----:B------:R-:W-:Y:S01]  /*2500*/  @!UP0 USHF.L.U32 UR4, UR4, 0x1, URZ ;  /* 0x0000000104048899 */ /* 0x000fe200080006ff */
[----:B------:R-:W-:Y:S01]  /*2510*/  STTM.16dp32bit_t0_t15.x16 tmem[UR10], RZ ;  /* 0x000000ff000079ed */ /* 0x000fe20008a0000a */
[----:B------:R-:W-:Y:S01]  /*2520*/  STTM.16dp32bit_t16_t31.x16 tmem[UR10+0x10], RZ ;  /* 0x000010ff000079ed */ /* 0x000fe20008a2000a */
[----:B------:R-:W0:Y:S02]  /*2530*/  FENCE.VIEW.ASYNC.T ;  /* 0x00000000000073c6 */ /* 0x000e240000000200 */
[----:B0-----:R-:W-:Y:S01]  /*2540*/  BAR.SYNC.DEFER_BLOCKING 0x0 ;  /* 0x0000000000007b1d */ /* 0x001fe20000010000 */
[C---:B------:R-:W-:Y:S01]  /*2550*/  IMAD R75, R128.reuse, 0x4, R13 ;  /* 0x00000004804b7824 */ /* 0x040fe200078e020d */
[----:B------:R-:W-:Y:S02]  /*2560*/  IADD3 R84, P6, PT, R7, UR12, RZ ;  /* 0x0000000c07547c10 */ /* 0x000fe4000ffde0ff */
[----:B------:R-:W-:Y:S01]  /*2570*/  ISETP.LT.AND P4, PT, R5, R172, P0 ;  /* 0x000000ac0500720c */ /* 0x000fe20000781270 */
[----:B------:R-:W-:Y:S01]  /*2580*/  IMAD R17, R128, 0x4, R75 ;  /* 0x0000000480117824 */ /* 0x000fe200078e024b */
[----:B------:R-:W-:-:S02]  /*2590*/  LEA.HI.X.SX32 R86, R7, UR13, 0x1, P6 ;  /* 0x0000000d07567c11 */ /* 0x000fc4000b0f0eff */
[C---:B------:R-:W-:Y:S01]  /*25a0*/  IADD3 R8, P6, PT, R9.reuse, R84, RZ ;  /* 0x0000005409087210 */ /* 0x040fe20007fde0ff */
[----:B------:R-:W-:Y:S01]  /*25b0*/  IMAD R19, R128, 0x8, R17 ;  /* 0x0000000880137824 */ /* 0x000fe200078e0211 */
[----:B------:R-:W-:Y:S02]  /*25c0*/  ISETP.LT.AND P3, PT, R6, R172, P0 ;  /* 0x000000ac0600720c */ /* 0x000fe40000761270 */
[----:B------:R-:W-:Y:S01]  /*25d0*/  LEA.HI.X.SX32 R9, R9, R86, 0x1, P6 ;  /* 0x0000005609097211 */ /* 0x000fe200030f0eff */
[C---:B------:R-:W-:Y:S01]  /*25e0*/  IMAD R77, R128.reuse, 0x4, R19 ;  /* 0x00000004804d7824 */ /* 0x040fe200078e0213 */
[C---:B------:R-:W-:Y:S01]  /*25f0*/  IADD3 R10, P6, PT, R11.reuse, R84, RZ ;  /* 0x000000540b0a7210 */ /* 0x040fe20007fde0ff */
[----:B------:R-:W0:Y:S02]  /*2600*/  FENCE.VIEW.ASYNC.S ;  /* 0x00000000000073c6 */ /* 0x000e240000000000 */
[----:B0-----:R0:W1:Y:S02]  /*2610*/  @!UP1 SYNCS.EXCH.64 URZ, [UR6], UR4 ;  /* 0x0000000406ff95b2 */ /* 0x0010640008000100 */
[----:B-1----:R-:W-:Y:S01]  /*2620*/  BAR.SYNC.DEFER_BLOCKING 0x0 ;  /* 0x0000000000007b1d */ /* 0x002fe20000010000 */
[----:B------:R-:W-:Y:S01]  /*2630*/  IMAD R29, R128, 0x4, R77 ;  /* 0x00000004801d7824 */ /* 0x000fe200078e024d */
[----:B------:R-:W-:-:S03]  /*2640*/  LEA.HI.X.SX32 R11, R11, R86, 0x1, P6 ;  /* 0x000000560b0b7211 */ /* 0x000fc600030f0eff */
[----:B------:R-:W-:-:S04]  /*2650*/  IMAD R31, R128, 0x8, R29 ;  /* 0x00000008801f7824 */ /* 0x000fc800078e021d */
[----:B------:R-:W-:Y:S01]  /*2660*/  IMAD R79, R128, 0x4, R31 ;  /* 0x00000004804f7824 */ /* 0x000fe200078e021f */
[----:B------:R-:W-:Y:S01]  /*2670*/  LOP3.LUT R7, R20, 0x18, RZ, 0xfc, !PT ;  /* 0x0000001814077812 */ /* 0x000fe200078efcff */
[----:B0-----:R-:W0:Y:S02]  /*2680*/  LDCU UR4, c[0x0][0x3b0] ;  /* 0x00007600ff0477ac */ /* 0x001e240008000800 */
[----:B------:R-:W-:Y:S01]  /*2690*/  IMAD R33, R128, 0x4, R79 ;  /* 0x0000000480217824 */ /* 0x000fe200078e024f */
[----:B------:R-:W-:-:S03]  /*26a0*/  PRMT R207, RZ, 0x7610, R207 ;  /* 0x00007610ffcf7816 */ /* 0x000fc600000000cf */
[----:B------:R-:W-:Y:S01]  /*26b0*/  IMAD R43, R128, 0x8, R33 ;  /* 0x00000008802b7824 */ /* 0x000fe200078e0221 */
[----:B------:R-:W-:Y:S01]  /*26c0*/  LOP3.LUT R14, R20, 0x20, RZ, 0xfc, !PT ;  /* 0x00000020140e7812 */ /* 0x000fe200078efcff */
[----:B------:R-:W2:Y:S01]  /*26d0*/  @P5 LDG.E.U8 R203, desc[UR18][R8.64] ;  /* 0x0000001208cb5981 */ /* 0x000ea2000c1e1100 */
[C---:B------:R-:W-:Y:S01]  /*26e0*/  IADD3 R12, P5, PT, R13.reuse, R84, RZ ;  /* 0x000000540d0c7210 */ /* 0x040fe20007fbe0ff */
[C---:B------:R-:W-:Y:S02]  /*26f0*/  IMAD R81, R128.reuse, 0x4, R43 ;  /* 0x0000000480517824 */ /* 0x040fe400078e022b */
[----:B------:R-:W3:Y:S01]  /*2700*/  @P4 LDG.E.U8 R205, desc[UR18][R10.64] ;  /* 0x000000120acd4981 */ /* 0x000ee2000c1e1100 */
[----:B------:R-:W-:Y:S02]  /*2710*/  LEA.HI.X.SX32 R13, R13, R86, 0x1, P5 ;  /* 0x000000560d0d7211 */ /* 0x000fe400028f0eff */
[-C--:B------:R-:W-:Y:S01]  /*2720*/  ISETP.LT.AND P5, PT, R7, R172.reuse, P0 ;  /* 0x000000ac0700720c */ /* 0x080fe200007a1270 */
[----:B------:R-:W-:Y:S01]  /*2730*/  IMAD R45, R128, 0x4, R81 ;  /* 0x00000004802d7824 */ /* 0x000fe200078e0251 */
[----:B------:R-:W-:Y:S01]  /*2740*/  ISETP.LT.AND P4, PT, R14, R172, P0 ;  /* 0x000000ac0e00720c */ /* 0x000fe20000781270 */
[----:B------:R-:W4:Y:S01]  /*2750*/  @P3 LDG.E.U8 R207, desc[UR18][R12.64] ;  /* 0x000000120ccf3981 */ /* 0x000f22000c1e1100 */
[-C--:B------:R-:W-:Y:S01]  /*2760*/  IADD3 R16, P3, PT, R17, R84.reuse, RZ ;  /* 0x0000005411107210 */ /* 0x080fe20007f7e0ff */
[----:B------:R-:W-:Y:S01]  /*2770*/  IMAD R47, R128, 0x8, R45 ;  /* 0x00000008802f7824 */ /* 0x000fe200078e022d */
[----:B------:R-:W-:-:S02]  /*2780*/  IADD3 R18, P6, PT, R19, R84, RZ ;  /* 0x0000005413127210 */ /* 0x000fc40007fde0ff */
[----:B------:R-:W-:Y:S02]  /*2790*/  PRMT R209, RZ, 0x7610, R209 ;  /* 0x00007610ffd17816 */ /* 0x000fe400000000d1 */
[----:B------:R-:W-:Y:S02]  /*27a0*/  LOP3.LUT R15, R20, 0x28, RZ, 0xfc, !PT ;  /* 0x00000028140f7812 */ /* 0x000fe400078efcff */
[-C--:B------:R-:W-:Y:S02]  /*27b0*/  LEA.HI.X.SX32 R17, R17, R86.reuse, 0x1, P3 ;  /* 0x0000005611117211 */ /* 0x080fe400018f0eff */
[----:B------:R-:W-:Y:S01]  /*27c0*/  PRMT R211, RZ, 0x7610, R211 ;  /* 0x00007610ffd37816 */ /* 0x000fe200000000d3 */
[----:B------:R-:W-:Y:S01]  /*27d0*/  IMAD R83, R128, 0x4, R47 ;  /* 0x0000000480537824 */ /* 0x000fe200078e022f */
[----:B------:R-:W-:Y:S01]  /*27e0*/  LEA.HI.X.SX32 R19, R19, R86, 0x1, P6 ;  /* 0x0000005613137211 */ /* 0x000fe200030f0eff */
[----:B------:R-:W5:Y:S01]  /*27f0*/  @P5 LDG.E.U8 R209, desc[UR18][R16.64] ;  /* 0x0000001210d15981 */ /* 0x000f62000c1e1100 */
[----:B------:R-:W-:-:S02]  /*2800*/  LOP3.LUT R25, R20, 0x30, RZ, 0xfc, !PT ;  /* 0x0000003014197812 */ /* 0x000fc400078efcff */
[-C--:B------:R-:W-:Y:S01]  /*2810*/  ISETP.LT.AND P3, PT, R15, R172.reuse, P0 ;  /* 0x000000ac0f00720c */ /* 0x080fe20000761270 */
[----:B------:R-:W2:Y:S01]  /*2820*/  @P4 LDG.E.U8 R211, desc[UR18][R18.64] ;  /* 0x0000001212d34981 */ /* 0x000ea2000c1e1100 */
[----:B------:R-:W-:Y:S01]  /*2830*/  ISETP.LT.AND P5, PT, R25, R172, P0 ;  /* 0x000000ac1900720c */ /* 0x000fe200007a1270 */
[C---:B------:R-:W-:Y:S01]  /*2840*/  IMAD R49, R128.reuse, 0x4, R83 ;  /* 0x0000000480317824 */ /* 0x040fe200078e0253 */
[-C--:B------:R-:W-:Y:S02]  /*2850*/  IADD3 R26, P4, PT, R29, R84.reuse, RZ ;  /* 0x000000541d1a7210 */ /* 0x080fe40007f9e0ff */
[----:B------:R-:W-:Y:S01]  /*2860*/  IADD3 R28, P6, PT, R31, R84, RZ ;  /* 0x000000541f1c7210 */ /* 0x000fe20007fde0ff */
[C---:B------:R-:W-:Y:S01]  /*2870*/  IMAD R51, R128.reuse, 0x8, R49 ;  /* 0x0000000880337824 */ /* 0x040fe200078e0231 */
[-C--:B------:R-:W-:Y:S02]  /*2880*/  LEA.HI.X.SX32 R29, R29, R86.reuse, 0x1, P4 ;  /* 0x000000561d1d7211 */ /* 0x080fe400020f0eff */
[----:B------:R-:W-:Y:S01]  /*2890*/  LEA.HI.X.SX32 R31, R31, R86, 0x1, P6 ;  /* 0x000000561f1f7211 */ /* 0x000fe200030f0eff */
[----:B------:R-:W-:Y:S01]  /*28a0*/  IMAD R85, R128, 0x4, R51 ;  /* 0x0000000480557824 */ /* 0x000fe200078e0233 */
[----:B------:R-:W-:Y:S01]  /*28b0*/  PRMT R213, RZ, 0x7610, R213 ;  /* 0x00007610ffd57816 */ /* 0x000fe200000000d5 */
[----:B------:R-:W-:Y:S01]  /*28c0*/  @P3 IMAD.MOV.U32 R22, RZ, RZ, R26 ;  /* 0x000000ffff163224 */ /* 0x000fe200078e001a */
[----:B------:R-:W-:Y:S01]  /*28d0*/  LOP3.LUT R27, R20, 0x38, RZ, 0xfc, !PT ;  /* 0x00000038141b7812 */ /* 0x000fe200078efcff */
[----:B------:R-:W-:Y:S01]  /*28e0*/  @P3 IMAD.MOV.U32 R23, RZ, RZ, R29 ;  /* 0x000000ffff173224 */ /* 0x000fe200078e001d */
[----:B------:R-:W-:Y:S01]  /*28f0*/  PRMT R215, RZ, 0x7610, R215 ;  /* 0x00007610ffd77816 */ /* 0x000fe200000000d7 */
[----:B------:R-:W-:Y:S01]  /*2900*/  IMAD R53, R128, 0x4, R85 ;  /* 0x0000000480357824 */ /* 0x000fe200078e0255 */
[----:B------:R-:W-:Y:S01]  /*2910*/  LEA.HI R21, R0, 0xc, RZ, 0x1a ;  /* 0x0000000c00157811 */ /* 0x000fe200078fd0ff */
[----:B------:R-:W-:Y:S01]  /*2920*/  @P5 IMAD.MOV.U32 R38, RZ, RZ, R28 ;  /* 0x000000ffff265224 */ /* 0x000fe200078e001c */
[----:B------:R-:W2:Y:S01]  /*2930*/  @P3 LDG.E.U8 R213, desc[UR18][R22.64] ;  /* 0x0000001216d53981 */ /* 0x000ea2000c1e1100 */
[----:B------:R-:W-:Y:S01]  /*2940*/  @P5 IMAD.MOV.U32 R39, RZ, RZ, R31 ;  /* 0x000000ffff275224 */ /* 0x000fe200078e001f */
[----:B------:R-:W-:Y:S01]  /*2950*/  IADD3 R30, P3, PT, R33, R84, RZ ;  /* 0x00000054211e7210 */ /* 0x000fe20007f7e0ff */
[----:B------:R-:W-:Y:S01]  /*2960*/  IMAD R55, R128, 0x8, R53 ;  /* 0x0000000880377824 */ /* 0x000fe200078e0235 */
[----:B------:R-:W-:-:S02]  /*2970*/  ISETP.LT.AND P4, PT, R27, R172, P0 ;  /* 0x000000ac1b00720c */ /* 0x000fc40000781270 */
[----:B------:R1:W2:Y:S01]  /*2980*/  @P5 LDG.E.U8 R215, desc[UR18][R38.64] ;  /* 0x0000001226d75981 */ /* 0x0002a2000c1e1100 */
[----:B------:R-:W-:Y:S01]  /*2990*/  IADD3 R40, P5, PT, R45, R84, RZ ;  /* 0x000000542d287210 */ /* 0x000fe20007fbe0ff */
[C---:B------:R-:W-:Y:S01]  /*29a0*/  IMAD R87, R128.reuse, 0x4, R55 ;  /* 0x0000000480577824 */ /* 0x040fe200078e0237 */
[----:B------:R-:W-:Y:S02]  /*29b0*/  LEA.HI.X.SX32 R33, R33, R86, 0x1, P3 ;  /* 0x0000005621217211 */ /* 0x000fe400018f0eff */
[----:B------:R-:W-:Y:S01]  /*29c0*/  IADD3 R42, P3, PT, R47, R84, RZ ;  /* 0x000000542f2a7210 */ /* 0x000fe20007f7e0ff */
[----:B------:R-:W-:Y:S01]  /*29d0*/  IMAD R57, R128, 0x4, R87 ;  /* 0x0000000480397824 */ /* 0x000fe200078e0257 */
[----:B------:R-:W-:Y:S02]  /*29e0*/  LEA.HI.X.SX32 R45, R45, R86, 0x1, P5 ;  /* 0x000000562d2d7211 */ /* 0x000fe400028f0eff */
[----:B-1----:R-:W-:Y:S02]  /*29f0*/  IADD3 R38, P6, PT, R43, R84, RZ ;  /* 0x000000542b267210 */ /* 0x002fe40007fde0ff */
[----:B------:R-:W-:-:S02]  /*2a00*/  LEA.HI R23, R0, 0x2c, RZ, 0x1a ;  /* 0x0000002c00177811 */ /* 0x000fc400078fd0ff */
[----:B------:R-:W-:Y:S01]  /*2a10*/  IADD3 R46, P5, PT, R51, R84, RZ ;  /* 0x00000054332e7210 */ /* 0x000fe20007fbe0ff */
[----:B------:R-:W-:Y:S01]  /*2a20*/  IMAD R59, R21, R128, RZ ;  /* 0x00000080153b7224 */ /* 0x000fe200078e02ff */
[-C--:B------:R-:W-:Y:S02]  /*2a30*/  LEA.HI.X.SX32 R47, R47, R86.reuse, 0x1, P3 ;  /* 0x000000562f2f7211 */ /* 0x080fe400018f0eff */
[C---:B------:R-:W-:Y:S02]  /*2a40*/  LEA.HI R24, R0.reuse, 0x3c, RZ, 0x1a ;  /* 0x0000003c00187811 */ /* 0x040fe400078fd0ff */
[----:B------:R-:W-:Y:S02]  /*2a50*/  LEA.HI.X.SX32 R43, R43, R86, 0x1, P6 ;  /* 0x000000562b2b7211 */ /* 0x000fe400030f0eff */
[----:B------:R-:W-:Y:S02]  /*2a60*/  IADD3 R48, P3, PT, R53, R84, RZ ;  /* 0x0000005435307210 */ /* 0x000fe40007f7e0ff */
[----:B------:R-:W-:-:S02]  /*2a70*/  LEA.HI R22, R0, 0x1c, RZ, 0x1a ;  /* 0x0000001c00167811 */ /* 0x000fc400078fd0ff */
[----:B------:R-:W-:Y:S01]  /*2a80*/  IADD3 R44, P6, PT, R49, R84, RZ ;  /* 0x00000054312c7210 */ /* 0x000fe20007fde0ff */
[----:B------:R-:W-:Y:S01]  /*2a90*/  IMAD R63, R23, R128, RZ ;  /* 0x00000080173f7224 */ /* 0x000fe200078e02ff */
[----:B------:R-:W-:Y:S02]  /*2aa0*/  LEA.HI.X.SX32 R51, R51, R86, 0x1, P5 ;  /* 0x0000005633337211 */ /* 0x000fe400028f0eff */
[----:B------:R-:W-:Y:S02]  /*2ab0*/  LEA.HI R37, R0, 0x5c, RZ, 0x1a ;  /* 0x0000005c00257811 */ /* 0x000fe400078fd0ff */
[----:B------:R-:W-:Y:S01]  /*2ac0*/  IADD3 R52, P5, PT, R57, R84, RZ ;  /* 0x0000005439347210 */ /* 0x000fe20007fbe0ff */
[----:B------:R-:W-:Y:S01]  /*2ad0*/  IMAD R65, R24, R128, RZ ;  /* 0x0000008018417224 */ /* 0x000fe200078e02ff */
[----:B------:R-:W-:Y:S01]  /*2ae0*/  LEA.HI.X.SX32 R53, R53, R86, 0x1, P3 ;  /* 0x0000005635357211 */ /* 0x000fe200018f0eff */
[----:B------:R-:W-:Y:S01]  /*2af0*/  IMAD R61, R22, R128, RZ ;  /* 0x00000080163d7224 */ /* 0x000fe200078e02ff */
[----:B------:R-:W-:-:S02]  /*2b00*/  LEA.HI R39, R0, 0x6c, RZ, 0x1a ;  /* 0x0000006c00277811 */ /* 0x000fc400078fd0ff */
[----:B------:R-:W-:Y:S02]  /*2b10*/  LEA.HI.X.SX32 R49, R49, R86, 0x1, P6 ;  /* 0x0000005631317211 */ /* 0x000fe400030f0eff */
[-C--:B------:R-:W-:Y:S02]  /*2b20*/  IADD3 R54, P3, PT, R59, R84.reuse, RZ ;  /* 0x000000543b367210 */ /* 0x080fe40007f7e0ff */
[----:B------:R-:W-:Y:S02]  /*2b30*/  LEA.HI R35, R0, 0x4c, RZ, 0x1a ;  /* 0x0000004c00237811 */ /* 0x000fe400078fd0ff */
[----:B------:R-:W-:Y:S01]  /*2b40*/  IADD3 R50, P6, PT, R55, R84, RZ ;  /* 0x0000005437327210 */ /* 0x000fe20007fde0ff */
[----:B------:R-:W-:Y:S01]  /*2b50*/  IMAD R69, R37, R128, RZ ;  /* 0x0000008025457224 */ /* 0x000fe200078e02ff */
[----:B------:R-:W-:Y:S02]  /*2b60*/  LEA.HI.X.SX32 R57, R57, R86, 0x1, P5 ;  /* 0x0000005639397211 */ /* 0x000fe400028f0eff */
[----:B------:R-:W-:Y:S01]  /*2b70*/  IADD3 R58, P5, PT, R63, R84, RZ ;  /* 0x000000543f3a7210 */ /* 0x000fe20007fbe0ff */
[----:B------:R-:W-:Y:S01]  /*2b80*/  IMAD R71, R39, R128, RZ ;  /* 0x0000008027477224 */ /* 0x000fe200078e02ff */
[----:B------:R-:W-:Y:S01]  /*2b90*/  LEA.HI.X.SX32 R59, R59, R86, 0x1, P3 ;  /* 0x000000563b3b7211 */ /* 0x000fe200018f0eff */
[----:B------:R-:W-:Y:S01]  /*2ba0*/  IMAD R67, R35, R128, RZ ;  /* 0x0000008023437224 */ /* 0x000fe200078e02ff */
[----:B------:R-:W-:-:S02]  /*2bb0*/  LEA.HI.X.SX32 R55, R55, R86, 0x1, P6 ;  /* 0x0000005637377211 */ /* 0x000fc400030f0eff */
[-C--:B------:R-:W-:Y:S02]  /*2bc0*/  IADD3 R60, P3, PT, R65, R84.reuse, RZ ;  /* 0x00000054413c7210 */ /* 0x080fe40007f7e0ff */
[----:B------:R-:W-:Y:S01]  /*2bd0*/  IADD3 R56, P6, PT, R61, R84, RZ ;  /* 0x000000543d387210 */ /* 0x000fe20007fde0ff */
[----:B------:R-:W-:Y:S01]  /*2be0*/  @P4 IMAD.MOV.U32 R32, RZ, RZ, R30 ;  /* 0x000000ffff204224 */ /* 0x000fe200078e001e */
[----:B------:R-:W-:Y:S02]  /*2bf0*/  PRMT R217, RZ, 0x7610, R217 ;  /* 0x00007610ffd97816 */ /* 0x000fe400000000d9 */
[----:B------:R-:W-:Y:S02]  /*2c00*/  LEA.HI.X.SX32 R63, R63, R86, 0x1, P5 ;  /* 0x000000563f3f7211 */ /* 0x000fe400028f0eff */
[----:B------:R-:W-:Y:S02]  /*2c10*/  IADD3 R64, P5, PT, R69, R84, RZ ;  /* 0x0000005445407210 */ /* 0x000fe40007fbe0ff */
[-C--:B------:R-:W-:Y:S01]  /*2c20*/  LEA.HI.X.SX32 R65, R65, R86.reuse, 0x1, P3 ;  /* 0x0000005641417211 */ /* 0x080fe200018f0eff */
[----:B------:R1:W2:Y:S01]  /*2c30*/  @P4 LDG.E.U8 R217, desc[UR18][R32.64] ;  /* 0x0000001220d94981 */ /* 0x0002a2000c1e1100 */
[----:B------:R-:W-:-:S02]  /*2c40*/  LEA.HI.X.SX32 R61, R61, R86, 0x1, P6 ;  /* 0x000000563d3d7211 */ /* 0x000fc400030f0eff */
[-C--:B------:R-:W-:Y:S02]  /*2c50*/  IADD3 R66, P3, PT, R71, R84.reuse, RZ ;  /* 0x0000005447427210 */ /* 0x080fe40007f7e0ff */
[----:B------:R-:W-:Y:S02]  /*2c60*/  IADD3 R62, P6, PT, R67, R84, RZ ;  /* 0x00000054433e7210 */ /* 0x000fe40007fde0ff */
[----:B------:R-:W-:Y:S02]  /*2c70*/  LEA.HI.X.SX32 R69, R69, R86, 0x1, P5 ;  /* 0x0000005645457211 */ /* 0x000fe400028f0eff */
[----:B------:R-:W-:Y:S02]  /*2c80*/  IADD3 R70, P5, PT, R75, R84, RZ ;  /* 0x000000544b467210 */ /* 0x000fe40007fbe0ff */
[----:B-1----:R-:W-:Y:S02]  /*2c90*/  LOP3.LUT R32, R20, 0x40, RZ, 0xfc, !PT ;  /* 0x0000004014207812 */ /* 0x002fe400078efcff */
[----:B------:R-:W-:-:S02]  /*2ca0*/  LEA.HI.X.SX32 R71, R71, R86, 0x1, P3 ;  /* 0x0000005647477211 */ /* 0x000fc400018f0eff */
[----:B------:R-:W-:Y:S02]  /*2cb0*/  LEA.HI.X.SX32 R67, R67, R86, 0x1, P6 ;  /* 0x0000005643437211 */ /* 0x000fe400030f0eff */
[-C--:B------:R-:W-:Y:S02]  /*2cc0*/  IADD3 R72, P3, PT, R77, R84.reuse, RZ ;  /* 0x000000544d487210 */ /* 0x080fe40007f7e0ff */
[----:B------:R-:W-:Y:S02]  /*2cd0*/  IADD3 R68, P6, PT, R73, R84, RZ ;  /* 0x0000005449447210 */ /* 0x000fe40007fde0ff */
[----:B------:R-:W-:Y:S02]  /*2ce0*/  LEA.HI.X.SX32 R75, R75, R86, 0x1, P5 ;  /* 0x000000564b4b7211 */ /* 0x000fe400028f0eff */
[----:B------:R-:W-:Y:S02]  /*2cf0*/  LEA.HI R41, R0, 0x7c, RZ, 0x1a ;  /* 0x0000007c00297811 */ /* 0x000fe400078fd0ff */
[----:B------:R-:W-:-:S02]  /*2d00*/  ISETP.LT.AND P4, PT, R32, R172, P0 ;  /* 0x000000ac2000720c */ /* 0x000fc40000781270 */
[----:B------:R-:W-:Y:S02]  /*2d10*/  IADD3 R76, P5, PT, R81, R84, RZ ;  /* 0x00000054514c7210 */ /* 0x000fe40007fbe0ff */
[-C--:B------:R-:W-:Y:S02]  /*2d20*/  LEA.HI.X.SX32 R77, R77, R86.reuse, 0x1, P3 ;  /* 0x000000564d4d7211 */ /* 0x080fe400018f0eff */
[----:B------:R-:W-:Y:S02]  /*2d30*/  LEA.HI.X.SX32 R73, R73, R86, 0x1, P6 ;  /* 0x0000005649497211 */ /* 0x000fe400030f0eff */
[-C--:B------:R-:W-:Y:S02]  /*2d40*/  IADD3 R78, P3, PT, R83, R84.reuse, RZ ;  /* 0x00000054534e7210 */ /* 0x080fe40007f7e0ff */
[----:B------:R-:W-:Y:S02]  /*2d50*/  LOP3.LUT R34, R20, 0x48, RZ, 0xfc, !PT ;  /* 0x0000004814227812 */ /* 0x000fe400078efcff */
[----:B------:R-:W-:Y:S01]  /*2d60*/  IADD3 R74, P6, PT, R79, R84, RZ ;  /* 0x000000544f4a7210 */ /* 0x000fe20007fde0ff */
[----:B------:R-:W-:Y:S01]  /*2d70*/  IMAD R89, R41, R128, RZ ;  /* 0x0000008029597224 */ /* 0x000fe200078e02ff */
[----:B------:R-:W-:-:S02]  /*2d80*/  LEA.HI.X.SX32 R81, R81, R86, 0x1, P5 ;  /* 0x0000005651517211 */ /* 0x000fc400028f0eff */
[----:B------:R-:W-:Y:S02]  /*2d90*/  IADD3 R82, P5, PT, R87, R84, RZ ;  /* 0x0000005457527210 */ /* 0x000fe40007fbe0ff */
[-C--:B------:R-:W-:Y:S02]  /*2da0*/  LEA.HI.X.SX32 R83, R83, R86.reuse, 0x1, P3 ;  /* 0x0000005653537211 */ /* 0x080fe400018f0eff */
[----:B------:R-:W-:Y:S02]  /*2db0*/  LEA.HI.X.SX32 R79, R79, R86, 0x1, P6 ;  /* 0x000000564f4f7211 */ /* 0x000fe400030f0eff */
[----:B------:R-:W-:Y:S02]  /*2dc0*/  ISETP.LT.AND P3, PT, R34, R172, P0 ;  /* 0x000000ac2200720c */ /* 0x000fe40000761270 */
[----:B------:R-:W-:Y:S02]  /*2dd0*/  IADD3 R80, P6, PT, R85, R84, RZ ;  /* 0x0000005455507210 */ /* 0x000fe40007fde0ff */
[----:B------:R-:W-:-:S02]  /*2de0*/  LOP3.LUT R36, R20, 0x50, RZ, 0xfc, !PT ;  /* 0x0000005014247812 */ /* 0x000fc400078efcff */
[----:B------:R-:W-:Y:S02]  /*2df0*/  LEA.HI.X.SX32 R87, R87, R86, 0x1, P5 ;  /* 0x0000005657577211 */ /* 0x000fe400028f0eff */
[----:B------:R-:W-:Y:S01]  /*2e00*/  IADD3 R84, P5, PT, R89, R84, RZ ;  /* 0x0000005459547210 */ /* 0x000fe20007fbe0ff */
[----:B------:R-:W-:Y:S01]  /*2e10*/  @P4 IMAD.MOV.U32 R92, RZ, RZ, R38 ;  /* 0x000000ffff5c4224 */ /* 0x000fe200078e0026 */
[----:B------:R-:W-:Y:S01]  /*2e20*/  LEA.HI.X.SX32 R85, R85, R86, 0x1, P6 ;  /* 0x0000005655557211 */ /* 0x000fe200030f0eff */
[----:B------:R-:W-:Y:S01]  /*2e30*/  @P4 IMAD.MOV.U32 R93, RZ, RZ, R43 ;  /* 0x000000ffff5d4224 */ /* 0x000fe200078e002b */
[----:B------:R-:W-:Y:S02]  /*2e40*/  PRMT R219, RZ, 0x7610, R219 ;  /* 0x00007610ffdb7816 */ /* 0x000fe400000000db */
[----:B------:R-:W-:Y:S02]  /*2e50*/  ISETP.LT.AND P6, PT, R36, R172, P0 ;  /* 0x000000ac2400720c */ /* 0x000fe400007c1270 */
[----:B------:R-:W-:-:S02]  /*2e60*/  LEA.HI.X.SX32 R89, R89, R86, 0x1, P5 ;  /* 0x0000005659597211 */ /* 0x000fc400028f0eff */
[----:B------:R-:W-:Y:S01]  /*2e70*/  LOP3.LUT R86, R20, 0x58, RZ, 0xfc, !PT ;  /* 0x0000005814567812 */ /* 0x000fe200078efcff */
[----:B------:R-:W2:Y:S01]  /*2e80*/  @P4 LDG.E.U8 R219, desc[UR18][R92.64] ;  /* 0x000000125cdb4981 */ /* 0x000ea2000c1e1100 */
[----:B------:R-:W-:Y:S01]  /*2e90*/  PRMT R221, RZ, 0x7610, R221 ;  /* 0x00007610ffdd7816 */ /* 0x000fe200000000dd */
[----:B------:R-:W-:Y:S01]  /*2ea0*/  @P3 IMAD.MOV.U32 R94, RZ, RZ, R40 ;  /* 0x000000ffff5e3224 */ /* 0x000fe200078e0028 */
[-C--:B------:R-:W-:Y:S01]  /*2eb0*/  ISETP.LT.AND P4, PT, R86, R172.reuse, P0 ;  /* 0x000000ac5600720c */ /* 0x080fe20000781270 */
[----:B------:R-:W-:Y:S01]  /*2ec0*/  @P3 IMAD.MOV.U32 R95, RZ, RZ, R45 ;  /* 0x000000ffff5f3224 */ /* 0x000fe200078e002d */
[----:B------:R-:W-:Y:S02]  /*2ed0*/  LOP3.LUT R90, R20, 0x60, RZ, 0xfc, !PT ;  /* 0x00000060145a7812 */ /* 0x000fe400078efcff */
[----:B------:R-:W-:Y:S02]  /*2ee0*/  PRMT R223, RZ, 0x7610, R223 ;  /* 0x00007610ffdf7816 */ /* 0x000fe400000000df */
[----:B------:R1:W2:Y:S01]  /*2ef0*/  @P3 LDG.E.U8 R221, desc[UR18][R94.64] ;  /* 0x000000125edd3981 */ /* 0x0002a2000c1e1100 */
[----:B------:R-:W-:-:S02]  /*2f00*/  ISETP.LT.AND P5, PT, R90, R172, P0 ;  /* 0x000000ac5a00720c */ /* 0x000fc400007a1270 */
[----:B------:R-:W-:Y:S02]  /*2f10*/  LOP3.LUT R91, R20, 0x68, RZ, 0xfc, !PT ;  /* 0x00000068145b7812 */ /* 0x000fe400078efcff */
[----:B------:R-:W-:Y:S01]  /*2f20*/  PRMT R225, RZ, 0x7610, R225 ;  /* 0x00007610ffe17816 */ /* 0x000fe200000000e1 */
[----:B-1----:R-:W-:Y:S02]  /*2f30*/  @P6 IMAD.MOV.U32 R94, RZ, RZ, R42 ;  /* 0x000000ffff5e6224 */ /* 0x002fe400078e002a */
[----:B------:R-:W-:Y:S01]  /*2f40*/  @P6 IMAD.MOV.U32 R95, RZ, RZ, R47 ;  /* 0x000000ffff5f6224 */ /* 0x000fe200078e002f */
[----:B------:R-:W-:-:S04]  /*2f50*/  ISETP.LT.AND P3, PT, R91, R172, P0 ;  /* 0x000000ac5b00720c */ /* 0x000fc80000761270 */
[----:B------:R1:W2:Y:S01]  /*2f60*/  @P6 LDG.E.U8 R223, desc[UR18][R94.64] ;  /* 0x000000125edf6981 */ /* 0x0002a2000c1e1100 */
[----:B------:R-:W-:Y:S02]  /*2f70*/  LOP3.LUT R92, R20, 0x70, RZ, 0xfc, !PT ;  /* 0x00000070145c7812 */ /* 0x000fe400078efcff */
[----:B------:R-:W-:Y:S01]  /*2f80*/  PRMT R171, RZ, 0x7610, R171 ;  /* 0x00007610ffab7816 */ /* 0x000fe200000000ab */
[----:B-1----:R-:W-:Y:S02]  /*2f90*/  @P4 IMAD.MOV.U32 R94, RZ, RZ, R44 ;  /* 0x000000ffff5e4224 */ /* 0x002fe400078e002c */
[----:B------:R-:W-:-:S05]  /*2fa0*/  @P4 IMAD.MOV.U32 R95, RZ, RZ, R49 ;  /* 0x000000ffff5f4224 */ /* 0x000fca00078e0031 */
[----:B------:R1:W2:Y:S01]  /*2fb0*/  @P4 LDG.E.U8 R225, desc[UR18][R94.64] ;  /* 0x000000125ee14981 */ /* 0x0002a2000c1e1100 */
[----:B------:R-:W-:Y:S02]  /*2fc0*/  ISETP.LT.AND P4, PT, R92, R172, P0 ;  /* 0x000000ac5c00720c */ /* 0x000fe40000781270 */
[----:B------:R-:W-:Y:S02]  /*2fd0*/  LOP3.LUT R88, R0, 0x7f, RZ, 0xc0, !PT ;  /* 0x0000007f00587812 */ /* 0x000fe400078ec0ff */
[----:B------:R-:W-:Y:S01]  /*2fe0*/  PRMT R181, RZ, 0x7610, R181 ;  /* 0x00007610ffb57816 */ /* 0x000fe200000000b5 */
[----:B-1----:R-:W-:Y:S02]  /*2ff0*/  @P5 IMAD.MOV.U32 R94, RZ, RZ, R46 ;  /* 0x000000ffff5e5224 */ /* 0x002fe400078e002e */
[----:B------:R-:W-:-:S05]  /*3000*/  @P5 IMAD.MOV.U32 R95, RZ, RZ, R51 ;  /* 0x000000ffff5f5224 */ /* 0x000fca00078e0033 */
[----:B------:R1:W2:Y:S01]  /*3010*/  @P5 LDG.E.U8 R171, desc[UR18][R94.64] ;  /* 0x000000125eab5981 */ /* 0x0002a2000c1e1100 */
[----:B------:R-:W-:Y:S01]  /*3020*/  IMAD R93, R88, R129, RZ ;  /* 0x00000081585d7224 */ /* 0x000fe200078e02ff */
[----:B------:R-:W-:Y:S01]  /*3030*/  PRMT R183, RZ, 0x7610, R183 ;  /* 0x00007610ffb77816 */ /* 0x000fe200000000b7 */
[----:B0-----:R-:W-:Y:S02]  /*3040*/  IMAD R97, R97, UR4, RZ ;  /* 0x0000000461617c24 */ /* 0x001fe4000f8e02ff */
[----:B-1----:R-:W-:Y:S02]  /*3050*/  @P3 IMAD.MOV.U32 R94, RZ, RZ, R48 ;  /* 0x000000ffff5e3224 */ /* 0x002fe400078e0030 */
[----:B------:R-:W-:Y:S01]  /*3060*/  @P3 IMAD.MOV.U32 R95, RZ, RZ, R53 ;  /* 0x000000ffff5f3224 */ /* 0x000fe200078e0035 */
[----:B------:R-:W-:Y:S01]  /*3070*/  IADD3 R158, P6, PT, R93, UR14, RZ ;  /* 0x0000000e5d9e7c10 */ /* 0x000fe2000ffde0ff */
[----:B------:R-:W-:-:S03]  /*3080*/  IMAD R99, R99, UR4, RZ ;  /* 0x0000000463637c24 */ /* 0x000fc6000f8e02ff */
[----:B------:R0:W2:Y:S01]  /*3090*/  @P3 LDG.E.U8 R181, desc[UR18][R94.64] ;  /* 0x000000125eb53981 */ /* 0x0000a2000c1e1100 */
[----:B------:R-:W-:Y:S01]  /*30a0*/  IMAD R101, R101, UR4, RZ ;  /* 0x0000000465657c24 */ /* 0x000fe2000f8e02ff */
[----:B------:R-:W-:Y:S01]  /*30b0*/  LEA.HI.X.SX32 R162, R93, UR15, 0x1, P6 ;  /* 0x0000000f5da27c11 */ /* 0x000fe2000b0f0eff */
[----:B------:R-:W-:Y:S02]  /*30c0*/  IMAD R103, R103, UR4, RZ ;  /* 0x0000000467677c24 */ /* 0x000fe4000f8e02ff */
[----:B0-----:R-:W-:Y:S02]  /*30d0*/  @P4 IMAD.MOV.U32 R94, RZ, RZ, R50 ;  /* 0x000000ffff5e4224 */ /* 0x001fe400078e0032 */
[----:B------:R-:W-:Y:S02]  /*30e0*/  @P4 IMAD.MOV.U32 R95, RZ, RZ, R55 ;  /* 0x000000ffff5f4224 */ /* 0x000fe400078e0037 */
[----:B------:R-:W-:Y:S01]  /*30f0*/  IMAD R160, R96, UR4, RZ ;  /* 0x0000000460a07c24 */ /* 0x000fe2000f8e02ff */
[----:B------:R-:W-:-:S02]  /*3100*/  IADD3 R96, P5, PT, R99, R158, RZ ;  /* 0x0000009e63607210 */ /* 0x000fc40007fbe0ff */
[----:B------:R0:W2:Y:S01]  /*3110*/  @P4 LDG.E.U8 R183, desc[UR18][R94.64] ;  /* 0x000000125eb74981 */ /* 0x0000a2000c1e1100 */
[----:B------:R-:W-:Y:S01]  /*3120*/  IMAD R105, R105, UR4, RZ ;  /* 0x0000000469697c24 */ /* 0x000fe2000f8e02ff */
[-C--:B------:R-:W-:Y:S01]  /*3130*/  IADD3 R98, P6, PT, R101, R158.reuse, RZ ;  /* 0x0000009e65627210 */ /* 0x080fe20007fde0ff */
[----:B------:R-:W-:Y:S02]  /*3140*/  IMAD R107, R107, UR4, RZ ;  /* 0x000000046b6b7c24 */ /* 0x000fe4000f8e02ff */
[----:B------:R-:W-:Y:S01]  /*3150*/  IMAD R109, R109, UR4, RZ ;  /* 0x000000046d6d7c24 */ /* 0x000fe2000f8e02ff */
[----:B0-----:R-:W-:Y:S01]  /*3160*/  IADD3 R94, P3, PT, R97, R158, RZ ;  /* 0x0000009e615e7210 */ /* 0x001fe20007f7e0ff */
[----:B------:R-:W-:-:S03]  /*3170*/  IMAD R111, R111, UR4, RZ ;  /* 0x000000046f6f7c24 */ /* 0x000fc6000f8e02ff */
[----:B------:R-:W-:Y:S02]  /*3180*/  LEA.HI.X.SX32 R95, R97, R162, 0x1, P3 ;  /* 0x000000a2615f7211 */ /* 0x000fe400018f0eff */
[----:B------:R-:W-:Y:S02]  /*3190*/  IADD3 R100, P3, PT, R103, R158, RZ ;  /* 0x0000009e67647210 */ /* 0x000fe40007f7e0ff */
[----:B------:R-:W-:Y:S01]  /*31a0*/  LEA.HI.X.SX32 R97, R99, R162, 0x1, P5 ;  /* 0x000000a263617211 */ /* 0x000fe200028f0eff */
[----:B------:R-:W-:Y:S01]  /*31b0*/  IMAD R113, R113, UR4, RZ ;  /* 0x0000000471717c24 */ /* 0x000fe2000f8e02ff */
[----:B------:R-:W-:Y:S02]  /*31c0*/  IADD3 R102, P5, PT, R105, R158, RZ ;  /* 0x0000009e69667210 */ /* 0x000fe40007fbe0ff */
[----:B------:R-:W-:Y:S02]  /*31d0*/  LEA.HI.X.SX32 R99, R101, R162, 0x1, P6 ;  /* 0x000000a265637211 */ /* 0x000fe400030f0eff */
[----:B------:R-:W-:Y:S01]  /*31e0*/  IADD3 R104, P6, PT, R107, R158, RZ ;  /* 0x0000009e6b687210 */ /* 0x000fe20007fde0ff */
[----:B------:R-:W-:Y:S01]  /*31f0*/  IMAD R115, R115, UR4, RZ ;  /* 0x0000000473737c24 */ /* 0x000fe2000f8e02ff */
[----:B------:R-:W-:Y:S01]  /*3200*/  LEA.HI.X.SX32 R101, R103, R162, 0x1, P3 ;  /* 0x000000a267657211 */ /* 0x000fe200018f0eff */
[----:B------:R-:W-:Y:S01]  /*3210*/  IMAD R117, R117, UR4, RZ ;  /* 0x0000000475757c24 */ /* 0x000fe2000f8e02ff */
[----:B------:R-:W-:-:S02]  /*3220*/  IADD3 R106, P3, PT, R109, R158, RZ ;  /* 0x0000009e6d6a7210 */ /* 0x000fc40007f7e0ff */
        /* <DEDUP_REMOVED lines=53> */
[----:B------:R-:W-:-:S02]  /*3580*/  LOP3.LUT R93, R20, 0x78, RZ, 0xfc, !PT ;  /* 0x00000078145d7812 */ /* 0x000fc400078efcff */
[----:B------:R-:W-:Y:S02]  /*3590*/  IADD3 R144, P3, PT, R147, R158, RZ ;  /* 0x0000009e93907210 */ /* 0x000fe40007f7e0ff */
[----:B------:R-:W-:Y:S01]  /*35a0*/  LEA.HI.X.SX32 R141, R143, R162, 0x1, P5 ;  /* 0x000000a28f8d7211 */ /* 0x000fe200028f0eff */
[----:B------:R-:W-:Y:S01]  /*35b0*/  IMAD R157, R157, UR4, RZ ;  /* 0x000000049d9d7c24 */ /* 0x000fe2000f8e02ff */
[----:B------:R-:W-:Y:S02]  /*35c0*/  IADD3 R146, P5, PT, R149, R158, RZ ;  /* 0x0000009e95927210 */ /* 0x000fe40007fbe0ff */
[----:B------:R-:W-:Y:S02]  /*35d0*/  LEA.HI.X.SX32 R143, R145, R162, 0x1, P6 ;  /* 0x000000a2918f7211 */ /* 0x000fe400030f0eff */
[----:B------:R-:W-:Y:S02]  /*35e0*/  IADD3 R148, P6, PT, R151, R158, RZ ;  /* 0x0000009e97947210 */ /* 0x000fe40007fde0ff */
[----:B------:R-:W-:-:S02]  /*35f0*/  ISETP.LT.AND P4, PT, R93, R172, P0 ;  /* 0x000000ac5d00720c */ /* 0x000fc40000781270 */
[----:B------:R-:W-:Y:S01]  /*3600*/  LEA.HI.X.SX32 R145, R147, R162, 0x1, P3 ;  /* 0x000000a293917211 */ /* 0x000fe200018f0eff */
[----:B------:R-:W-:Y:S01]  /*3610*/  IMAD R159, R159, UR4, RZ ;  /* 0x000000049f9f7c24 */ /* 0x000fe2000f8e02ff */
[----:B------:R-:W-:Y:S02]  /*3620*/  IADD3 R150, P3, PT, R153, R158, RZ ;  /* 0x0000009e99967210 */ /* 0x000fe40007f7e0ff */
[----:B------:R-:W-:Y:S02]  /*3630*/  LEA.HI.X.SX32 R147, R149, R162, 0x1, P5 ;  /* 0x000000a295937211 */ /* 0x000fe400028f0eff */
[----:B------:R-:W-:Y:S02]  /*3640*/  IADD3 R152, P5, PT, R155, R158, RZ ;  /* 0x0000009e9b987210 */ /* 0x000fe40007fbe0ff */
[----:B------:R-:W-:Y:S02]  /*3650*/  LEA.HI.X.SX32 R149, R151, R162, 0x1, P6 ;  /* 0x000000a297957211 */ /* 0x000fe400030f0eff */
[----:B------:R-:W-:-:S02]  /*3660*/  IADD3 R154, P6, PT, R157, R158, RZ ;  /* 0x0000009e9d9a7210 */ /* 0x000fc40007fde0ff */
[-C--:B------:R-:W-:Y:S02]  /*3670*/  LEA.HI.X.SX32 R151, R153, R162.reuse, 0x1, P3 ;  /* 0x000000a299977211 */ /* 0x080fe400018f0eff */
[----:B------:R-:W-:Y:S02]  /*3680*/  LEA.HI.X.SX32 R153, R155, R162, 0x1, P5 ;  /* 0x000000a29b997211 */ /* 0x000fe400028f0eff */
[----:B------:R-:W-:Y:S02]  /*3690*/  IADD3 R156, P5, PT, R159, R158, RZ ;  /* 0x0000009e9f9c7210 */ /* 0x000fe40007fbe0ff */
[----:B------:R-:W-:Y:S02]  /*36a0*/  LEA.HI.X.SX32 R155, R157, R162, 0x1, P6 ;  /* 0x000000a29d9b7211 */ /* 0x000fe400030f0eff */
[----:B------:R-:W-:Y:S02]  /*36b0*/  IADD3 R158, P6, PT, R160, R158, RZ ;  /* 0x0000009ea09e7210 */ /* 0x000fe40007fde0ff */
[----:B------:R-:W-:Y:S01]  /*36c0*/  LEA.HI.X.SX32 R157, R159, R162, 0x1, P5 ;  /* 0x000000a29f9d7211 */ /* 0x000fe200028f0eff */
[----:B------:R-:W-:Y:S01]  /*36d0*/  @P4 IMAD.MOV.U32 R161, RZ, RZ, R57 ;  /* 0x000000ffffa14224 */ /* 0x000fe200078e0039 */
[----:B------:R-:W-:-:S02]  /*36e0*/  PRMT R185, RZ, 0x7610, R185 ;  /* 0x00007610ffb97816 */ /* 0x000fc400000000b9 */
[----:B------:R-:W-:Y:S01]  /*36f0*/  LEA.HI.X.SX32 R159, R160, R162, 0x1, P6 ;  /* 0x000000a2a09f7211 */ /* 0x000fe200030f0eff */
[----:B------:R-:W-:Y:S01]  /*3700*/  @P4 IMAD.MOV.U32 R160, RZ, RZ, R52 ;  /* 0x000000ffffa04224 */ /* 0x000fe200078e0034 */
[----:B------:R-:W-:-:S04]  /*3710*/  ISETP.LT.AND P5, PT, R21, R172, P0 ;  /* 0x000000ac1500720c */ /* 0x000fc800007a1270 */
[----:B------:R0:W2:Y:S01]  /*3720*/  @P4 LDG.E.U8 R185, desc[UR18][R160.64] ;  /* 0x00000012a0b94981 */ /* 0x0000a2000c1e1100 */
[----:B------:R-:W-:Y:S02]  /*3730*/  ISETP.LT.AND P4, PT, R22, R172, P0 ;  /* 0x000000ac1600720c */ /* 0x000fe40000781270 */
[----:B------:R-:W-:Y:S02]  /*3740*/  PRMT R170, RZ, 0x7610, R170 ;  /* 0x00007610ffaa7816 */ /* 0x000fe400000000aa */
[----:B------:R-:W-:-:S04]  /*3750*/  PRMT R182, RZ, 0x7610, R182 ;  /* 0x00007610ffb67816 */ /* 0x000fc800000000b6 */
[----:B0-----:R-:W-:Y:S02]  /*3760*/  @P5 IMAD.MOV.U32 R160, RZ, RZ, R54 ;  /* 0x000000ffffa05224 */ /* 0x001fe400078e0036 */
[----:B------:R-:W-:-:S05]  /*3770*/  @P5 IMAD.MOV.U32 R161, RZ, RZ, R59 ;  /* 0x000000ffffa15224 */ /* 0x000fca00078e003b */
[----:B------:R0:W2:Y:S01]  /*3780*/  @P5 LDG.E.U8 R170, desc[UR18][R160.64] ;  /* 0x00000012a0aa5981 */ /* 0x0000a2000c1e1100 */
[----:B------:R-:W-:Y:S01]  /*3790*/  ISETP.LT.AND P5, PT, R23, R172, P0 ;  /* 0x000000ac1700720c */ /* 0x000fe200007a1270 */
[----:B0-----:R-:W-:Y:S02]  /*37a0*/  @P4 IMAD.MOV.U32 R160, RZ, RZ, R56 ;  /* 0x000000ffffa04224 */ /* 0x001fe400078e0038 */
[----:B------:R-:W-:-:S05]  /*37b0*/  @P4 IMAD.MOV.U32 R161, RZ, RZ, R61 ;  /* 0x000000ffffa14224 */ /* 0x000fca00078e003d */
[----:B------:R0:W2:Y:S01]  /*37c0*/  @P4 LDG.E.U8 R182, desc[UR18][R160.64] ;  /* 0x00000012a0b64981 */ /* 0x0000a2000c1e1100 */
[----:B------:R-:W-:Y:S02]  /*37d0*/  ISETP.LT.AND P4, PT, R24, R172, P0 ;  /* 0x000000ac1800720c */ /* 0x000fe40000781270 */
[----:B------:R-:W-:Y:S02]  /*37e0*/  PRMT R184, RZ, 0x7610, R184 ;  /* 0x00007610ffb87816 */ /* 0x000fe400000000b8 */
[----:B------:R-:W-:Y:S01]  /*37f0*/  PRMT R186, RZ, 0x7610, R186 ;  /* 0x00007610ffba7816 */ /* 0x000fe200000000ba */
[----:B0-----:R-:W-:Y:S02]  /*3800*/  @P5 IMAD.MOV.U32 R160, RZ, RZ, R58 ;  /* 0x000000ffffa05224 */ /* 0x001fe400078e003a */
[----:B------:R-:W-:-:S05]  /*3810*/  @P5 IMAD.MOV.U32 R161, RZ, RZ, R63 ;  /* 0x000000ffffa15224 */ /* 0x000fca00078e003f */
[----:B------:R0:W2:Y:S01]  /*3820*/  @P5 LDG.E.U8 R184, desc[UR18][R160.64] ;  /* 0x00000012a0b85981 */ /* 0x0000a2000c1e1100 */
[----:B------:R-:W-:Y:S01]  /*3830*/  ISETP.LT.AND P5, PT, R35, R172, P0 ;  /* 0x000000ac2300720c */ /* 0x000fe200007a1270 */
[----:B0-----:R-:W-:Y:S02]  /*3840*/  @P4 IMAD.MOV.U32 R160, RZ, RZ, R60 ;  /* 0x000000ffffa04224 */ /* 0x001fe400078e003c */
[----:B------:R-:W-:-:S05]  /*3850*/  @P4 IMAD.MOV.U32 R161, RZ, RZ, R65 ;  /* 0x000000ffffa14224 */ /* 0x000fca00078e0041 */
[----:B------:R0:W2:Y:S01]  /*3860*/  @P4 LDG.E.U8 R186, desc[UR18][R160.64] ;  /* 0x00000012a0ba4981 */ /* 0x0000a2000c1e1100 */
[-C--:B------:R-:W-:Y:S02]  /*3870*/  ISETP.LT.AND P4, PT, R37, R172.reuse, P0 ;  /* 0x000000ac2500720c */ /* 0x080fe40000781270 */
[----:B------:R-:W-:Y:S02]  /*3880*/  PRMT R188, RZ, 0x7610, R188 ;  /* 0x00007610ffbc7816 */ /* 0x000fe400000000bc */
[----:B------:R-:W-:Y:S01]  /*3890*/  PRMT R192, RZ, 0x7610, R192 ;  /* 0x00007610ffc07816 */ /* 0x000fe200000000c0 */
[----:B0-----:R-:W-:Y:S02]  /*38a0*/  @P5 IMAD.MOV.U32 R160, RZ, RZ, R62 ;  /* 0x000000ffffa05224 */ /* 0x001fe400078e003e */
[----:B------:R-:W-:Y:S01]  /*38b0*/  @P5 IMAD.MOV.U32 R161, RZ, RZ, R67 ;  /* 0x000000ffffa15224 */ /* 0x000fe200078e0043 */
[----:B------:R-:W-:-:S05]  /*38c0*/  ISETP.LT.AND P6, PT, R41, R172, P0 ;  /* 0x000000ac2900720c */ /* 0x000fca00007c1270 */
[----:B------:R-:W-:Y:S02]  /*38d0*/  @P4 IMAD.MOV.U32 R162, RZ, RZ, R64 ;  /* 0x000000ffffa24224 */ /* 0x000fe400078e0040 */
[----:B------:R-:W-:Y:S01]  /*38e0*/  @P4 IMAD.MOV.U32 R163, RZ, RZ, R69 ;  /* 0x000000ffffa34224 */ /* 0x000fe200078e0045 */
[----:B------:R0:W5:Y:S01]  /*38f0*/  @P5 LDG.E.U8 R188, desc[UR18][R160.64] ;  /* 0x00000012a0bc5981 */ /* 0x000162000c1e1100 */
[----:B------:R-:W-:-:S03]  /*3900*/  ISETP.LT.AND P5, PT, R39, R172, P0 ;  /* 0x000000ac2700720c */ /* 0x000fc600007a1270 */
[----:B------:R1:W5:Y:S01]  /*3910*/  @P4 LDG.E.U8 R192, desc[UR18][R162.64] ;  /* 0x00000012a2c04981 */ /* 0x000362000c1e1100 */
[----:B0-----:R-:W-:-:S04]  /*3920*/  LOP3.LUT R160, R20, 0x4, RZ, 0xfc, !PT ;  /* 0x0000000414a07812 */ /* 0x001fc800078efcff */
[----:B------:R-:W-:-:S05]  /*3930*/  ISETP.LT.AND P4, PT, R160, R172, P0 ;  /* 0x000000aca000720c */ /* 0x000fca0000781270 */
[----:B-1----:R-:W-:Y:S01]  /*3940*/  @P5 IMAD.MOV.U32 R162, RZ, RZ, R66 ;  /* 0x000000ffffa25224 */ /* 0x002fe200078e0042 */
[----:B------:R-:W-:Y:S01]  /*3950*/  PRMT R196, RZ, 0x7610, R196 ;  /* 0x00007610ffc47816 */ /* 0x000fe200000000c4 */
[----:B------:R-:W-:Y:S01]  /*3960*/  @P5 IMAD.MOV.U32 R163, RZ, RZ, R71 ;  /* 0x000000ffffa35224 */ /* 0x000fe200078e0047 */
[----:B------:R-:W-:Y:S01]  /*3970*/  PRMT R200, RZ, 0x7610, R200 ;  /* 0x00007610ffc87816 */ /* 0x000fe200000000c8 */
[----:B------:R-:W-:Y:S02]  /*3980*/  @P6 IMAD.MOV.U32 R164, RZ, RZ, R84 ;  /* 0x000000ffffa46224 */ /* 0x000fe400078e0054 */
[----:B------:R-:W-:Y:S01]  /*3990*/  @P6 IMAD.MOV.U32 R165, RZ, RZ, R89 ;  /* 0x000000ffffa56224 */ /* 0x000fe200078e0059 */
[C---:B------:R-:W-:Y:S01]  /*39a0*/  LOP3.LUT R161, R20.reuse, 0x14, RZ, 0xfc, !PT ;  /* 0x0000001414a17812 */ /* 0x040fe200078efcff */
[----:B------:R0:W5:Y:S01]  /*39b0*/  @P5 LDG.E.U8 R196, desc[UR18][R162.64] ;  /* 0x00000012a2c45981 */ /* 0x000162000c1e1100 */
[----:B------:R-:W-:Y:S02]  /*39c0*/  PRMT R204, RZ, 0x7610, R204 ;  /* 0x00007610ffcc7816 */ /* 0x000fe400000000cc */
[----:B------:R-:W-:Y:S01]  /*39d0*/  ISETP.LT.AND P5, PT, R161, R172, P0 ;  /* 0x000000aca100720c */ /* 0x000fe200007a1270 */
[----:B------:R1:W5:Y:S01]  /*39e0*/  @P6 LDG.E.U8 R200, desc[UR18][R164.64] ;  /* 0x00000012a4c86981 */ /* 0x000362000c1e1100 */
[----:B0-----:R-:W-:Y:S01]  /*39f0*/  LOP3.LUT R162, R20, 0x24, RZ, 0xfc, !PT ;  /* 0x0000002414a27812 */ /* 0x001fe200078efcff */
[----:B-1----:R-:W-:-:S02]  /*3a00*/  @P4 IMAD.MOV.U32 R164, RZ, RZ, R68 ;  /* 0x000000ffffa44224 */ /* 0x002fc400078e0044 */
[----:B------:R-:W-:-:S05]  /*3a10*/  @P4 IMAD.MOV.U32 R165, RZ, RZ, R73 ;  /* 0x000000ffffa54224 */ /* 0x000fca00078e0049 */
[----:B------:R0:W5:Y:S01]  /*3a20*/  @P4 LDG.E.U8 R204, desc[UR18][R164.64] ;  /* 0x00000012a4cc4981 */ /* 0x000162000c1e1100 */
[-C--:B------:R-:W-:Y:S02]  /*3a30*/  ISETP.LT.AND P4, PT, R162, R172.reuse, P0 ;  /* 0x000000aca200720c */ /* 0x080fe40000781270 */
[----:B------:R-:W-:Y:S01]  /*3a40*/  @P5 IMAD.MOV.U32 R166, RZ, RZ, R70 ;  /* 0x000000ffffa65224 */ /* 0x000fe200078e0046 */
[----:B------:R-:W-:Y:S01]  /*3a50*/  PRMT R206, RZ, 0x7610, R206 ;  /* 0x00007610ffce7816 */ /* 0x000fe200000000ce */
[----:B------:R-:W-:Y:S01]  /*3a60*/  @P5 IMAD.MOV.U32 R167, RZ, RZ, R75 ;  /* 0x000000ffffa75224 */ /* 0x000fe200078e004b */
[----:B------:R-:W-:Y:S02]  /*3a70*/  LOP3.LUT R163, R20, 0x34, RZ, 0xfc, !PT ;  /* 0x0000003414a37812 */ /* 0x000fe400078efcff */
[----:B------:R-:W-:Y:S02]  /*3a80*/  PRMT R208, RZ, 0x7610, R208 ;  /* 0x00007610ffd07816 */ /* 0x000fe400000000d0 */
[----:B------:R1:W5:Y:S01]  /*3a90*/  @P5 LDG.E.U8 R206, desc[UR18][R166.64] ;  /* 0x00000012a6ce5981 */ /* 0x000362000c1e1100 */
[----:B------:R-:W-:-:S02]  /*3aa0*/  ISETP.LT.AND P5, PT, R163, R172, P0 ;  /* 0x000000aca300720c */ /* 0x000fc400007a1270 */
[----:B0-----:R-:W-:Y:S01]  /*3ab0*/  LOP3.LUT R164, R20, 0x44, RZ, 0xfc, !PT ;  /* 0x0000004414a47812 */ /* 0x001fe200078efcff */
[----:B-1----:R-:W-:Y:S02]  /*3ac0*/  @P4 IMAD.MOV.U32 R166, RZ, RZ, R72 ;  /* 0x000000ffffa64224 */ /* 0x002fe400078e0048 */
[----:B------:R-:W-:-:S05]  /*3ad0*/  @P4 IMAD.MOV.U32 R167, RZ, RZ, R77 ;  /* 0x000000ffffa74224 */ /* 0x000fca00078e004d */
[----:B------:R-:W5:Y:S01]  /*3ae0*/  @P4 LDG.E.U8 R208, desc[UR18][R166.64] ;  /* 0x00000012a6d04981 */ /* 0x000f62000c1e1100 */
[----:B------:R-:W-:Y:S02]  /*3af0*/  ISETP.LT.AND P4, PT, R164, R172, P0 ;  /* 0x000000aca400720c */ /* 0x000fe40000781270 */
[----:B------:R-:W-:Y:S01]  /*3b00*/  @P5 IMAD.MOV.U32 R168, RZ, RZ, R74 ;  /* 0x000000ffffa85224 */ /* 0x000fe200078e004a */
[----:B------:R-:W-:Y:S01]  /*3b10*/  PRMT R210, RZ, 0x7610, R210 ;  /* 0x00007610ffd27816 */ /* 0x000fe200000000d2 */
[----:B------:R-:W-:Y:S01]  /*3b20*/  @P5 IMAD.MOV.U32 R169, RZ, RZ, R79 ;  /* 0x000000ffffa95224 */ /* 0x000fe200078e004f */
[----:B------:R-:W-:-:S04]  /*3b30*/  PRMT R212, RZ, 0x7610, R212 ;  /* 0x00007610ffd47816 */ /* 0x000fc800000000d4 */
[----:B------:R0:W5:Y:S01]  /*3b40*/  @P5 LDG.E.U8 R210, desc[UR18][R168.64] ;  /* 0x00000012a8d25981 */ /* 0x000162000c1e1100 */
[----:B------:R-:W-:-:S03]  /*3b50*/  LOP3.LUT R165, R20, 0x54, RZ, 0xfc, !PT ;  /* 0x0000005414a57812 */ /* 0x000fc600078efcff */
[----:B0-----:R-:W-:Y:S02]  /*3b60*/  @P4 IMAD.MOV.U32 R168, RZ, RZ, R76 ;  /* 0x000000ffffa84224 */ /* 0x001fe400078e004c */
[----:B------:R-:W-:Y:S01]  /*3b70*/  @P4 IMAD.MOV.U32 R169, RZ, RZ, R81 ;  /* 0x000000ffffa94224 */ /* 0x000fe200078e0051 */
[----:B------:R-:W-:-:S04]  /*3b80*/  LOP3.LUT R166, R20, 0x64, RZ, 0xfc, !PT ;  /* 0x0000006414a67812 */ /* 0x000fc800078efcff */
[----:B------:R0:W5:Y:S01]  /*3b90*/  @P4 LDG.E.U8 R212, desc[UR18][R168.64] ;  /* 0x00000012a8d44981 */ /* 0x000162000c1e1100 */
[-C--:B------:R-:W-:Y:S02]  /*3ba0*/  ISETP.LT.AND P4, PT, R165, R172.reuse, P0 ;  /* 0x000000aca500720c */ /* 0x080fe40000781270 */
[-C--:B------:R-:W-:Y:S02]  /*3bb0*/  ISETP.LT.AND P5, PT, R166, R172.reuse, P0 ;  /* 0x000000aca600720c */ /* 0x080fe400007a1270 */
[----:B------:R-:W-:Y:S02]  /*3bc0*/  LOP3.LUT R167, R20, 0x74, RZ, 0xfc, !PT ;  /* 0x0000007414a77812 */ /* 0x000fe400078efcff */
[-C--:B------:R-:W-:Y:S02]  /*3bd0*/  ISETP.LT.AND P3, PT, R88, R172.reuse, P0 ;  /* 0x000000ac5800720c */ /* 0x080fe40000761270 */
[----:B------:R-:W-:Y:S02]  /*3be0*/  ISETP.LT.AND P0, PT, R167, R172, P0 ;  /* 0x000000aca700720c */ /* 0x000fe40000701270 */
[----:B------:R-:W-:-:S03]  /*3bf0*/  PRMT R214, RZ, 0x7610, R214 ;  /* 0x00007610ffd67816 */ /* 0x000fc600000000d6 */
[----:B0-----:R-:W-:Y:S02]  /*3c00*/  @P4 IMAD.MOV.U32 R168, RZ, RZ, R78 ;  /* 0x000000ffffa84224 */ /* 0x001fe400078e004e */
[----:B------:R-:W-:Y:S01]  /*3c10*/  @P4 IMAD.MOV.U32 R169, RZ, RZ, R83 ;  /* 0x000000ffffa94224 */ /* 0x000fe200078e0053 */
[----:B------:R-:W-:-:S04]  /*3c20*/  PRMT R216, RZ, 0x7610, R216 ;  /* 0x00007610ffd87816 */ /* 0x000fc800000000d8 */
[----:B------:R0:W5:Y:S01]  /*3c30*/  @P4 LDG.E.U8 R214, desc[UR18][R168.64] ;  /* 0x00000012a8d64981 */ /* 0x000162000c1e1100 */
[----:B------:R-:W-:Y:S02]  /*3c40*/  PRMT R218, RZ, 0x7610, R218 ;  /* 0x00007610ffda7816 */ /* 0x000fe400000000da */
[----:B------:R-:W-:Y:S02]  /*3c50*/  PRMT R187, RZ, 0x7610, R187 ;  /* 0x00007610ffbb7816 */ /* 0x000fe400000000bb */
[----:B------:R-:W-:Y:S02]  /*3c60*/  PRMT R189, RZ, 0x7610, R189 ;  /* 0x00007610ffbd7816 */ /* 0x000fe400000000bd */
[----:B------:R-:W-:Y:S02]  /*3c70*/  PRMT R191, RZ, 0x7610, R191 ;  /* 0x00007610ffbf7816 */ /* 0x000fe400000000bf */
[----:B------:R-:W-:Y:S01]  /*3c80*/  PRMT R193, RZ, 0x7610, R193 ;  /* 0x00007610ffc17816 */ /* 0x000fe200000000c1 */
[----:B0-----:R-:W-:Y:S01]  /*3c90*/  @P5 IMAD.MOV.U32 R168, RZ, RZ, R80 ;  /* 0x000000ffffa85224 */ /* 0x001fe200078e0050 */
[----:B------:R-:W-:Y:S01]  /*3ca0*/  PRMT R195, RZ, 0x7610, R195 ;  /* 0x00007610ffc37816 */ /* 0x000fe200000000c3 */
[----:B------:R-:W-:Y:S01]  /*3cb0*/  @P5 IMAD.MOV.U32 R169, RZ, RZ, R85 ;  /* 0x000000ffffa95224 */ /* 0x000fe200078e0055 */
[----:B------:R-:W-:Y:S01]  /*3cc0*/  PRMT R197, RZ, 0x7610, R197 ;  /* 0x00007610ffc57816 */ /* 0x000fe200000000c5 */
[----:B------:R-:W5:Y:S01]  /*3cd0*/  @P3 LDG.E.U8 R187, desc[UR18][R94.64] ;  /* 0x000000125ebb3981 */ /* 0x000f62000c1e1100 */
[----:B------:R-:W-:-:S02]  /*3ce0*/  PRMT R199, RZ, 0x7610, R199 ;  /* 0x00007610ffc77816 */ /* 0x000fc400000000c7 */
[----:B------:R-:W-:Y:S01]  /*3cf0*/  PRMT R201, RZ, 0x7610, R201 ;  /* 0x00007610ffc97816 */ /* 0x000fe200000000c9 */
[----:B------:R0:W5:Y:S01]  /*3d00*/  @P5 LDG.E.U8 R216, desc[UR18][R168.64] ;  /* 0x00000012a8d85981 */ /* 0x000162000c1e1100 */
[----:B------:R-:W-:Y:S02]  /*3d10*/  PRMT R190, RZ, 0x7610, R190 ;  /* 0x00007610ffbe7816 */ /* 0x000fe400000000be */
[----:B------:R-:W-:Y:S01]  /*3d20*/  PRMT R194, RZ, 0x7610, R194 ;  /* 0x00007610ffc27816 */ /* 0x000fe200000000c2 */
[----:B------:R-:W5:Y:S01]  /*3d30*/  @P3 LDG.E.U8 R189, desc[UR18][R102.64] ;  /* 0x0000001266bd3981 */ /* 0x000f62000c1e1100 */
[----:B------:R-:W-:Y:S02]  /*3d40*/  PRMT R198, RZ, 0x7610, R198 ;  /* 0x00007610ffc67816 */ /* 0x000fe400000000c6 */
[----:B------:R-:W-:Y:S01]  /*3d50*/  PRMT R202, RZ, 0x7610, R202 ;  /* 0x00007610ffca7816 */ /* 0x000fe200000000ca */
[----:B------:R-:W5:Y:S01]  /*3d60*/  @P3 LDG.E.U8 R191, desc[UR18][R110.64] ;  /* 0x000000126ebf3981 */ /* 0x000f62000c1e1100 */
        /* <DEDUP_REMOVED lines=15> */
[----:B------:R-:W-:-:S02]  /*3e60*/  PRMT R229, RZ, 0x7610, R229 ;  /* 0x00007610ffe57816 */ /* 0x000fc400000000e5 */
[----:B------:R-:W-:Y:S01]  /*3e70*/  PRMT R231, RZ, 0x7610, R231 ;  /* 0x00007610ffe77816 */ /* 0x000fe200000000e7 */
[----:B------:R-:W5:Y:S01]  /*3e80*/  @P3 LDG.E.U8 R199, desc[UR18][R144.64] ;  /* 0x0000001290c73981 */ /* 0x000f62000c1e1100 */
        /* <DEDUP_REMOVED lines=12> */
[----:B------:R-:W-:-:S03]  /*3f50*/  PRMT R234, RZ, 0x7610, R234 ;  /* 0x00007610ffea7816 */ /* 0x000fc600000000ea */
[----:B------:R-:W5:Y:S04]  /*3f60*/  @P3 LDG.E.U8 R202, desc[UR18][R120.64] ;  /* 0x0000001278ca3981 */ /* 0x000f68000c1e1100 */
        /* <DEDUP_REMOVED lines=19> */
[----:B------:R-:W5:Y:S01]  /*40a0*/  @P3 LDG.E.U8 R234, desc[UR18][R158.64] ;  /* 0x000000129eea3981 */ /* 0x000f62000c1e1100 */
[----:B0-----:R-:W-:-:S04]  /*40b0*/  SHF.R.S32.HI R168, RZ, 0x7, R0 ;  /* 0x00000007ffa87819 */ /* 0x001fc80000011400 */
[----:B------:R-:W-:Y:S01]  /*40c0*/  SGXT R168, R168, 0x1 ;  /* 0x00000001a8a8781a */ /* 0x000fe20000000200 */
[----:B------:R-:W-:-:S04]  /*40d0*/  @!UP0 UIADD3 UR4, UPT, UPT, -UR11, 0x100000, URZ ;  /* 0x001000000b048890 */ /* 0x000fc8000fffe1ff */
[----:B------:R-:W-:Y:S02]  /*40e0*/  @!UP0 USHF.L.U32 UR5, UR4, 0xb, URZ ;  /* 0x0000000b04058899 */ /* 0x000fe400080006ff */
[----:B------:R-:W-:Y:S01]  /*40f0*/  @!UP0 USHF.L.U32 UR4, UR4, 0x1, URZ ;  /* 0x0000000104048899 */ /* 0x000fe200080006ff */
[----:B------:R-:W-:Y:S01]  /*4100*/  LOP3.LUT R169, R168, 0x90, RZ, 0xc0, !PT ;  /* 0x00000090a8a97812 */ /* 0x000fe200078ec0ff */
[----:B------:R-:W-:-:S03]  /*4110*/  VOTEU.ALL UP0, P2 ;  /* 0x0000000000ff7886 */ /* 0x000fc60001000000 */
[----:B------:R-:W-:-:S04]  /*4120*/  LOP3.LUT R168, R169, 0x7f, R0, 0x78, !PT ;  /* 0x0000007fa9a87812 */ /* 0x000fc800078e7800 */
[----:B------:R-:W-:-:S03]  /*4130*/  LOP3.LUT R169, R168, 0x20, RZ, 0x3c, !PT ;  /* 0x00000020a8a97812 */ /* 0x000fc600078e3cff */
[----:B------:R0:W1:Y:S01]  /*4140*/  @!UP0 SYNCS.EXCH.64 URZ, [UR9+0x8008], UR4 ;  /* 0x0080080409ff85b2 */ /* 0x0000620008000100 */
[----:B--2---:R-:W-:Y:S04]  /*4150*/  STS.U8 [R168+UR9], R203 ;  /* 0x000000cba8007988 */ /* 0x004fe80008000009 */
[----:B---3--:R-:W-:Y:S04]  /*4160*/  STS.U8 [R168+UR9+0x200], R205 ;  /* 0x000200cda8007988 */ /* 0x008fe80008000009 */
[----:B----4-:R-:W-:Y:S04]  /*4170*/  STS.U8 [R168+UR9+0x400], R207 ;  /* 0x000400cfa8007988 */ /* 0x010fe80008000009 */
[----:B-----5:R-:W-:Y:S04]  /*4180*/  STS.U8 [R168+UR9+0x600], R209 ;  /* 0x000600d1a8007988 */ /* 0x020fe80008000009 */
[----:B------:R-:W-:Y:S04]  /*4190*/  STS.U8 [R168+UR9+0x800], R211 ;  /* 0x000800d3a8007988 */ /* 0x000fe80008000009 */
[----:B------:R-:W-:Y:S04]  /*41a0*/  STS.U8 [R168+UR9+0xa00], R213 ;  /* 0x000a00d5a8007988 */ /* 0x000fe80008000009 */
[----:B------:R-:W-:Y:S04]  /*41b0*/  STS.U8 [R168+UR9+0xc00], R215 ;  /* 0x000c00d7a8007988 */ /* 0x000fe80008000009 */
[----:B------:R-:W-:Y:S04]  /*41c0*/  STS.U8 [R168+UR9+0xe00], R217 ;  /* 0x000e00d9a8007988 */ /* 0x000fe80008000009 */
[----:B------:R-:W-:Y:S04]  /*41d0*/  STS.U8 [R168+UR9+0x1000], R219 ;  /* 0x001000dba8007988 */ /* 0x000fe80008000009 */
[----:B------:R-:W-:Y:S04]  /*41e0*/  STS.U8 [R168+UR9+0x1200], R221 ;  /* 0x001200dda8007988 */ /* 0x000fe80008000009 */
[----:B------:R-:W-:Y:S04]  /*41f0*/  STS.U8 [R168+UR9+0x1400], R223 ;  /* 0x001400dfa8007988 */ /* 0x000fe80008000009 */
[----:B------:R-:W-:Y:S04]  /*4200*/  STS.U8 [R168+UR9+0x1600], R225 ;  /* 0x001600e1a8007988 */ /* 0x000fe80008000009 */
[----:B------:R2:W-:Y:S04]  /*4210*/  STS.U8 [R168+UR9+0x1800], R171 ;  /* 0x001800aba8007988 */ /* 0x0005e80008000009 */
[----:B------:R-:W-:Y:S04]  /*4220*/  STS.U8 [R168+UR9+0x1a00], R181 ;  /* 0x001a00b5a8007988 */ /* 0x000fe80008000009 */
[----:B------:R-:W-:Y:S04]  /*4230*/  STS.U8 [R168+UR9+0x1c00], R183 ;  /* 0x001c00b7a8007988 */ /* 0x000fe80008000009 */
[----:B------:R-:W-:Y:S01]  /*4240*/  STS.U8 [R168+UR9+0x1e00], R185 ;  /* 0x001e00b9a8007988 */ /* 0x000fe20008000009 */
[----:B--2---:R-:W-:-:S03]  /*4250*/  LOP3.LUT R171, R168, 0x60, RZ, 0x3c, !PT ;  /* 0x00000060a8ab7812 */ /* 0x004fc600078e3cff */
[----:B------:R2:W-:Y:S04]  /*4260*/  STS.U8 [R169+UR9+0x300], R170 ;  /* 0x000300aaa9007988 */ /* 0x0005e80008000009 */
[----:B------:R0:W-:Y:S04]  /*4270*/  STS.U8 [R169+UR9+0x700], R182 ;  /* 0x000700b6a9007988 */ /* 0x0001e80008000009 */
[----:B------:R0:W-:Y:S01]  /*4280*/  STS.U8 [R169+UR9+0xb00], R184 ;  /* 0x000b00b8a9007988 */ /* 0x0001e20008000009 */
[----:B--2---:R-:W-:-:S03]  /*4290*/  LOP3.LUT R170, R168, 0x40, RZ, 0x3c, !PT ;  /* 0x00000040a8aa7812 */ /* 0x004fc600078e3cff */
[----:B------:R0:W-:Y:S04]  /*42a0*/  STS.U8 [R169+UR9+0xf00], R186 ;  /* 0x000f00baa9007988 */ /* 0x0001e80008000009 */
        /* <DEDUP_REMOVED lines=8> */
[----:B------:R0:W-:Y:S01]  /*4330*/  STS.U8 [R169+UR9+0x1100], R212 ;  /* 0x001100d4a9007988 */ /* 0x0001e20008000009 */
[----:B------:R-:W-:-:S03]  /*4340*/  ISETP.NE.U32.AND P0, PT, RZ, UR16, PT ;  /* 0x00000010ff007c0c */ /* 0x000fc6000bf05070 */
[----:B------:R0:W-:Y:S01]  /*4350*/  STS.U8 [R169+UR9+0x1500], R214 ;  /* 0x001500d6a9007988 */ /* 0x0001e20008000009 */
[----:B------:R-:W-:-:S03]  /*4360*/  ISETP.LT.OR P3, PT, R4, 0x80, P0 ;  /* 0x000000800400780c */ /* 0x000fc60000761670 */
        /* <DEDUP_REMOVED lines=34> */
[----:B-1----:R1:W-:Y:S06]  /*4590*/  MEMBAR.ALL.CTA ;  /* 0x0000000000007992 */ /* 0x0023ec0000008000 */
[----:B-1----:R-:W1:Y:S02]  /*45a0*/  FENCE.VIEW.ASYNC.S ;  /* 0x00000000000073c6 */ /* 0x002e640000000000 */
[----:B-1----:R-:W-:Y:S01]  /*45b0*/  BAR.SYNC.DEFER_BLOCKING 0x0 ;  /* 0x0000000000007b1d */ /* 0x002fe20000010000 */
[----:B------:R-:W-:-:S05]  /*45c0*/  ISETP.GE.AND P4, PT, R4, 0x100, PT ;  /* 0x000001000400780c */ /* 0x000fca0003f86270 */
[----:B------:R-:W-:Y:S08]  /*45d0*/  @P3 BRA `(.L_x_6) ;  /* 0x0000000000843947 */ /* 0x000ff00003800000 */
[----:B0-----:R-:W-:Y:S02]  /*45e0*/  UIADD3 UR4, UPT, UPT, UR9, 0x2000, URZ ;  /* 0x0000200009047890 */ /* 0x001fe4000fffe0ff */
[----:B------:R-:W-:Y:S02]  /*45f0*/  USHF.R.U32.HI UR12, URZ, 0x4, UR9 ;  /* 0x00000004ff0c7899 */ /* 0x000fe40008011609 */
[----:B------:R-:W-:Y:S02]  /*4600*/  USHF.R.U32.HI UR4, URZ, 0x4, UR4 ;  /* 0x00000004ff047899 */ /* 0x000fe40008011604 */
[----:B------:R-:W-:Y:S02]  /*4610*/  USGXT.U32 UR12, UR12, 0xe ;  /* 0x0000000e0c0c789a */ /* 0x000fe40008000000 */
[----:B------:R-:W-:Y:S02]  /*4620*/  USGXT.U32 UR14, UR4, 0xe ;  /* 0x0000000e040e789a */ /* 0x000fe40008000000 */
[----:B------:R-:W-:-:S02]  /*4630*/  UIADD3 UR28, UP0, UPT, UR12, 0x80, URZ ;  /* 0x000000800c1c7890 */ /* 0x000fc4000ff1e0ff */
[----:B------:R-:W-:Y:S01]  /*4640*/  UIADD3 UR26, UP1, UPT, UR14, 0x2, URZ ;  /* 0x000000020e1a7890 */ /* 0x000fe2000ff3e0ff */
[----:B------:R-:W-:Y:S01]  /*4650*/  UMOV UR4, URZ ;  /* 0x000000ff00047c82 */ /* 0x000fe20008000000 */
[----:B------:R-:W-:Y:S01]  /*4660*/  UMOV UR30, 0x0 ;  /* 0x00000000001e7882 */ /* 0x000fe20000000000 */
[----:B------:R-:W-:Y:S02]  /*4670*/  UIADD3.X UR29, UPT, UPT, UR4, -0x7fffbfe0, URZ, UP0, !UPT ;  /* 0x80004020041d7890 */ /* 0x000fe400087fe4ff */
[----:B------:R-:W-:Y:S02]  /*4680*/  UIADD3.X UR27, UPT, UPT, UR4, 0x40004040, URZ, UP1, !UPT ;  /* 0x40004040041b7890 */ /* 0x000fe40008ffe4ff */
[----:B------:R-:W-:Y:S02]  /*4690*/  UIADD3.64 UR16, UPT, UPT, UR28, 0x80, URZ ;  /* 0x000000801c107897 */ /* 0x000fe4000fffe0ff */
[----:B------:R-:W-:Y:S02]  /*46a0*/  UIADD3.64 UR20, UPT, UPT, UR26, 0x2, URZ ;  /* 0x000000021a147897 */ /* 0x000fe4000fffe0ff */
[----:B------:R-:W-:-:S02]  /*46b0*/  UIADD3.64 UR22, UPT, UPT, UR28, 0x100, URZ ;  /* 0x000001001c167897 */ /* 0x000fc4000fffe0ff */
[----:B------:R-:W-:Y:S01]  /*46c0*/  UIADD3.64 UR24, UPT, UPT, UR26, 0x4, URZ ;  /* 0x000000041a187897 */ /* 0x000fe2000fffe0ff */
[----:B------:R-:W-:Y:S01]  /*46d0*/  UMOV UR31, 0x4108490 ;  /* 0x04108490001f7882 */ /* 0x000fe20000000000 */
[----:B------:R-:W-:Y:S01]  /*46e0*/  UMOV UR13, 0x80004020 ;  /* 0x80004020000d7882 */ /* 0x000fe20000000000 */
[----:B------:R-:W-:Y:S01]  /*46f0*/  UMOV UR15, 0x40004040 ;  /* 0x40004040000f7882 */ /* 0x000fe20000000000 */
[----:B------:R-:W-:Y:S01]  /*4700*/  UMOV UR32, 0x0 ;  /* 0x0000000000207882 */ /* 0x000fe20000000000 */
[----:B------:R-:W-:Y:S01]  /*4710*/  UMOV UR33, 0x4108490 ;  /* 0x0410849000217882 */ /* 0x000fe20000000000 */
[----:B------:R-:W-:Y:S01]  /*4720*/  UMOV UR34, 0x0 ;  /* 0x0000000000227882 */ /* 0x000fe20000000000 */
[----:B------:R-:W-:Y:S01]  /*4730*/  UMOV UR35, 0x4108490 ;  /* 0x0410849000237882 */ /* 0x000fe20000000000 */
[----:B------:R-:W-:Y:S01]  /*4740*/  UMOV UR4, UR6 ;  /* 0x0000000600047c82 */ /* 0x000fe20008000000 */
[----:B------:R-:W-:Y:S01]  /*4750*/  UMOV UR5, URZ ;  /* 0x000000ff00057c82 */ /* 0x000fe20008000000 */
[----:B------:R1:W-:Y:S01]  /*4760*/  UTCQMMA gdesc[UR12], gdesc[UR14], tmem[UR8], tmem[UR30], idesc[UR31], !UPT ;  /* 0x00ff1e0e0c0075ea */ /* 0x0003e2000f800308 */
[----:B------:R-:W-:Y:S01]  /*4770*/  UMOV UR36, 0x0 ;  /* 0x0000000000247882 */ /* 0x000fe20000000000 */
[----:B------:R-:W-:Y:S01]  /*4780*/  UMOV UR37, 0x4108490 ;  /* 0x0410849000257882 */ /* 0x000fe20000000000 */
[----:B------:R1:W-:Y:S01]  /*4790*/  UTCQMMA gdesc[UR28], gdesc[UR26], tmem[UR8], tmem[UR32], idesc[UR33], UPT ;  /* 0x00ff201a1c0075ea */ /* 0x0003e2000b800308 */
[----:B------:R-:W-:Y:S01]  /*47a0*/  UMOV UR4, UR4 ;  /* 0x0000000400047c82 */ /* 0x000fe20008000000 */
[----:B------:R1:W-:Y:S01]  /*47b0*/  UTCQMMA gdesc[UR16], gdesc[UR20], tmem[UR8], tmem[UR34], idesc[UR35], UPT ;  /* 0x00ff2214100075ea */ /* 0x0003e2000b800308 */
[----:B------:R1:W-:Y:S01]  /*47c0*/  UTCQMMA gdesc[UR22], gdesc[UR24], tmem[UR8], tmem[UR36], idesc[UR37], UPT ;  /* 0x00ff2418160075ea */ /* 0x0003e2000b800308 */
[----:B------:R1:W-:Y:S01]  /*47d0*/  UTCBAR [UR4], URZ ;  /* 0x000000ff040073e9 */ /* 0x0003e200080000ff */
[----:B------:R-:W-:Y:S01]  /*47e0*/  NOP ;  /* 0x0000000000007918 */ /* 0x000fe20000000000 */
.L_x_6:
[----:B01----:R-:W-:Y:S01]  /*47f0*/  UMOV UR4, URZ ;  /* 0x000000ff00047c82 */ /* 0x003fe20008000000 */
[----:B------:R-:W-:Y:S05]  /*4800*/  @!P4 BRA `(.L_x_7) ;  /* 0x0000001c00a8c947 */ /* 0x000fea0003800000 */
[----:B------:R-:W-:Y:S01]  /*4810*/  UIADD3 UR7, UPT, UPT, UR9, 0x4000, URZ ;  /* 0x0000400009077890 */ /* 0x000fe2000fffe0ff */
[----:B------:R-:W-:Y:S01]  /*4820*/  SHF.R.S32.HI R177, RZ, 0x1f, R4 ;  /* 0x0000001fffb17819 */ /* 0x000fe20000011404 */
[----:B------:R-:W-:Y:S01]  /*4830*/  UIADD3 UR11, UPT, UPT, UR9, 0x6000, URZ ;  /* 0x00006000090b7890 */ /* 0x000fe2000fffe0ff */
[----:B------:R-:W-:Y:S01]  /*4840*/  IMAD.SHL.U32 R173, R128, 0x80, RZ ;  /* 0x0000008080ad7824 */ /* 0x000fe200078e00ff */
[----:B------:R-:W-:Y:S01]  /*4850*/  USHF.R.U32.HI UR7, URZ, 0x4, UR7 ;  /* 0x00000004ff077899 */ /* 0x000fe20008011607 */
[----:B------:R-:W-:Y:S01]  /*4860*/  LEA.HI R177, R177, R4, RZ, 0x7 ;  /* 0x00000004b1b17211 */ /* 0x000fe200078f38ff */
[----:B------:R-:W-:Y:S01]  /*4870*/  USHF.R.U32.HI UR11, URZ, 0x4, UR11 ;  /* 0x00000004ff0b7899 */ /* 0x000fe2000801160b */
[----:B------:R-:W-:Y:S01]  /*4880*/  IMAD.SHL.U32 R175, R129, 0x80, RZ ;  /* 0x0000008081af7824 */ /* 0x000fe200078e00ff */
[----:B------:R-:W-:Y:S01]  /*4890*/  USGXT.U32 UR12, UR7, 0xe ;  /* 0x0000000e070c789a */ /* 0x000fe20008000000 */
[----:B------:R-:W-:Y:S01]  /*48a0*/  SHF.R.S32.HI R177, RZ, 0x7, R177 ;  /* 0x00000007ffb17819 */ /* 0x000fe200000114b1 */
[----:B------:R-:W-:Y:S01]  /*48b0*/  USGXT.U32 UR14, UR11, 0xe ;  /* 0x0000000e0b0e789a */ /* 0x000fe20008000000 */
[----:B------:R-:W-:Y:S01]  /*48c0*/  VIADD R172, R172, 0xffffff80 ;  /* 0xffffff80acac7836 */ /* 0x000fe20000000000 */
[----:B------:R-:W-:Y:S01]  /*48d0*/  UIADD3 UR28, UP0, UPT, UR12, 0x80, URZ ;  /* 0x000000800c1c7890 */ /* 0x000fe2000ff1e0ff */
[----:B------:R-:W-:Y:S01]  /*48e0*/  VIMNMX R177, PT, PT, R177, 0x2, !PT ;  /* 0x00000002b1b17848 */ /* 0x000fe20007fe0100 */
[----:B------:R-:W-:Y:S01]  /*48f0*/  UIADD3 UR30, UP1, UPT, UR14, 0x2, URZ ;  /* 0x000000020e1e7890 */ /* 0x000fe2000ff3e0ff */
[----:B------:R-:W-:Y:S01]  /*4900*/  IMAD.MOV.U32 R128, RZ, RZ, RZ ;  /* 0x000000ffff807224 */ /* 0x000fe200078e00ff */
[----:B------:R-:W-:Y:S01]  /*4910*/  UMOV UR4, URZ ;  /* 0x000000ff00047c82 */ /* 0x000fe20008000000 */
[----:B------:R-:W-:Y:S01]  /*4920*/  UMOV UR5, URZ ;  /* 0x000000ff00057c82 */ /* 0x000fe20008000000 */
[----:B------:R-:W-:Y:S01]  /*4930*/  UIADD3.X UR29, UPT, UPT, UR4, -0x7fffbfe0, URZ, UP0, !UPT ;  /* 0x80004020041d7890 */ /* 0x000fe200087fe4ff */
[----:B------:R-:W-:Y:S01]  /*4940*/  SHF.R.S32.HI R174, RZ, 0x1f, R173 ;  /* 0x0000001fffae7819 */ /* 0x000fe200000114ad */
[----:B------:R-:W-:Y:S01]  /*4950*/  UIADD3.X UR31, UPT, UPT, UR5, 0x40004040, URZ, UP1, !UPT ;  /* 0x40004040051f7890 */ /* 0x000fe20008ffe4ff */
[----:B------:R-:W-:Y:S01]  /*4960*/  SHF.R.S32.HI R176, RZ, 0x1f, R175 ;  /* 0x0000001fffb07819 */ /* 0x000fe200000114af */
[----:B------:R-:W-:Y:S01]  /*4970*/  VIADD R177, R177, 0xffffffff ;  /* 0xffffffffb1b17836 */ /* 0x000fe20000000000 */
[----:B------:R-:W-:-:S02]  /*4980*/  UIADD3.64 UR20, UPT, UPT, UR28, 0x80, URZ ;  /* 0x000000801c147897 */ /* 0x000fc4000fffe0ff */
[----:B------:R-:W-:Y:S02]  /*4990*/  UIADD3.64 UR22, UPT, UPT, UR30, 0x2, URZ ;  /* 0x000000021e167897 */ /* 0x000fe4000fffe0ff */
[----:B------:R-:W-:Y:S02]  /*49a0*/  UIADD3.64 UR24, UPT, UPT, UR28, 0x100, URZ ;  /* 0x000001001c187897 */ /* 0x000fe4000fffe0ff */
[----:B------:R-:W-:Y:S01]  /*49b0*/  UIADD3.64 UR26, UPT, UPT, UR30, 0x4, URZ ;  /* 0x000000041e1a7897 */ /* 0x000fe2000fffe0ff */
[----:B------:R-:W-:-:S11]  /*49c0*/  UMOV UR11, 0x1 ;  /* 0x00000001000b7882 */ /* 0x000fd60000000000 */
.L_x_10:
[C---:B------:R-:W-:Y:S01]  /*49d0*/  IADD3 R156, P4, PT, R175.reuse, R156, RZ ;  /* 0x0000009caf9c7210 */ /* 0x040fe20007f9e0ff */
[----:B------:R-:W-:Y:S01]  /*49e0*/  IMAD.U32 R128, R128, -0x80000000, RZ ;  /* 0x8000000080807824 */ /* 0x000fe200078e00ff */
[C---:B------:R-:W-:Y:S02]  /*49f0*/  IADD3 R158, P3, PT, R175.reuse, R158, RZ ;  /* 0x0000009eaf9e7210 */ /* 0x040fe40007f7e0ff */
[C---:B------:R-:W-:Y:S01]  /*4a00*/  IADD3 R154, P5, PT, R175.reuse, R154, RZ ;  /* 0x0000009aaf9a7210 */ /* 0x040fe20007fbe0ff */
[C---:B------:R-:W-:Y:S01]  /*4a10*/  IMAD.X R157, R176.reuse, 0x1, R157, P4 ;  /* 0x00000001b09d7824 */ /* 0x040fe200020e069d */
        /* <DEDUP_REMOVED lines=40> */
[----:B------:R-:W-:Y:S01]  /*4ca0*/  IADD3 R116, P3, PT, R175, R116, RZ ;  /* 0x00000074af747210 */ /* 0x000fe20007f7e0ff */
[C---:B------:R-:W-:Y:S01]  /*4cb0*/  IMAD.X R99, R176.reuse, 0x1, R99, P4 ;  /* 0x00000001b0637824 */ /* 0x040fe200020e0663 */
[----:B------:R-:W-:Y:S01]  /*4cc0*/  IADD3 R52, P4, PT, R173, R52, RZ ;  /* 0x00000034ad347210 */ /* 0x000fe20007f9e0ff */
[C---:B------:R-:W-:Y:S01]  /*4cd0*/  IMAD.X R119, R176.reuse, 0x1, R119, P6 ;  /* 0x00000001b0777824 */ /* 0x040fe200030e0677 */
[C---:B------:R-:W-:Y:S01]  /*4ce0*/  IADD3 R112, P5, PT, R175.reuse, R112, RZ ;  /* 0x00000070af707210 */ /* 0x040fe20007fbe0ff */
[----:B------:R-:W-:Y:S01]  /*4cf0*/  IMAD.X R117, R176, 0x1, R117, P3 ;  /* 0x00000001b0757824 */ /* 0x000fe200018e0675 */
[----:B------:R-:W-:Y:S01]  /*4d00*/  IADD3 R110, P6, PT, R175, R110, RZ ;  /* 0x0000006eaf6e7210 */ /* 0x000fe20007fde0ff */
[----:B------:R-:W-:Y:S01]  /*4d10*/  IMAD.X R57, R174, 0x1, R57, P4 ;  /* 0x00000001ae397824 */ /* 0x000fe200020e0639 */
[----:B------:R-:W-:Y:S01]  /*4d20*/  IADD3 R48, P4, PT, R173, R48, RZ ;  /* 0x00000030ad307210 */ /* 0x000fe20007f9e0ff */
[C---:B------:R-:W-:Y:S01]  /*4d30*/  IMAD.X R113, R176.reuse, 0x1, R113, P5 ;  /* 0x00000001b0717824 */ /* 0x040fe200028e0671 */
[C---:B------:R-:W-:Y:S01]  /*4d40*/  IADD3 R108, P3, PT, R175.reuse, R108, RZ ;  /* 0x0000006caf6c7210 */ /* 0x040fe20007f7e0ff */
[----:B------:R-:W-:Y:S01]  /*4d50*/  IMAD.X R111, R176, 0x1, R111, P6 ;  /* 0x00000001b06f7824 */ /* 0x000fe200030e066f */
[C---:B------:R-:W-:Y:S01]  /*4d60*/  IADD3 R104, P5, PT, R175.reuse, R104, RZ ;  /* 0x00000068af687210 */ /* 0x040fe20007fbe0ff */
[----:B------:R-:W-:Y:S01]  /*4d70*/  IMAD.X R53, R174, 0x1, R53, P4 ;  /* 0x00000001ae357824 */ /* 0x000fe200020e0635 */
[----:B------:R-:W-:Y:S01]  /*4d80*/  IADD3 R102, P6, PT, R175, R102, RZ ;  /* 0x00000066af667210 */ /* 0x000fe20007fde0ff */
[C---:B------:R-:W-:Y:S01]  /*4d90*/  IMAD.X R109, R176.reuse, 0x1, R109, P3 ;  /* 0x00000001b06d7824 */ /* 0x040fe200018e066d */
        /* <DEDUP_REMOVED lines=8> */
[C---:B------:R-:W-:Y:S01]  /*4e20*/  IADD3 R40, P4, PT, R173.reuse, R40, RZ ;  /* 0x00000028ad287210 */ /* 0x040fe20007f9e0ff */
[C---:B------:R-:W-:Y:S01]  /*4e30*/  IMAD.X R97, R176.reuse, 0x1, R97, P5 ;  /* 0x00000001b0617824 */ /* 0x040fe200028e0661 */
[C---:B------:R-:W-:Y:S01]  /*4e40*/  IADD3 R84, P3, PT, R173.reuse, R84, RZ ;  /* 0x00000054ad547210 */ /* 0x040fe20007f7e0ff */
[----:B------:R-:W-:Y:S01]  /*4e50*/  IMAD.X R95, R176, 0x1, R95, P6 ;  /* 0x00000001b05f7824 */ /* 0x000fe200030e065f */
        /* <DEDUP_REMOVED lines=17> */
[----:B0-----:R-:W0:Y:S01]  /*4f70*/  SYNCS.PHASECHK.TRANS64.TRYWAIT P4, [UR6], R128 ;  /* 0x00000080ff0075a7 */ /* 0x001e220008081106 */
        /* <DEDUP_REMOVED lines=36> */
[----:B------:R-:W-:Y:S01]  /*51c0*/  IMAD.X R11, R174, 0x1, R11, P3 ;  /* 0x00000001ae0b7824 */ /* 0x000fe200018e060b */
[-C--:B------:R-:W-:Y:S01]  /*51d0*/  ISETP.GE.AND P3, PT, R20, R172.reuse, PT ;  /* 0x000000ac1400720c */ /* 0x080fe20003f66270 */
[----:B------:R-:W-:Y:S01]  /*51e0*/  IMAD.X R73, R174, 0x1, R73, P5 ;  /* 0x00000001ae497824 */ /* 0x000fe200028e0649 */
[-C--:B------:R-:W-:Y:S01]  /*51f0*/  ISETP.GE.AND P5, PT, R160, R172.reuse, PT ;  /* 0x000000aca000720c */ /* 0x080fe20003fa6270 */
[----:B------:R-:W-:Y:S01]  /*5200*/  IMAD.X R9, R174, 0x1, R9, P6 ;  /* 0x00000001ae097824 */ /* 0x000fe200030e0609 */
[----:B------:R-:W-:-:S02]  /*5210*/  ISETP.GE.AND P6, PT, R5, R172, PT ;  /* 0x000000ac0500720c */ /* 0x000fc40003fc6270 */
[----:B------:R-:W-:Y:S01]  /*5220*/  PRMT R179, RZ, 0x7610, R179 ;  /* 0x00007610ffb37816 */ /* 0x000fe200000000b3 */
[----:B0-----:R-:W-:Y:S10]  /*5230*/  @!P4 BRA `(.L_x_8) ;  /* 0x0000002000fcc947 */ /* 0x001ff40003800000 */
.L_x_16:
[-C--:B------:R-:W-:Y:S01]  /*5240*/  ISETP.GE.AND P4, PT, R21, R172.reuse, PT ;  /* 0x000000ac1500720c */ /* 0x080fe20003f86270 */
[----:B------:R-:W2:Y:S01]  /*5250*/  @!P3 LDG.E.U8 R179, desc[UR18][R8.64] ;  /* 0x0000001208b3b981 */ /* 0x000ea2000c1e1100 */
[----:B------:R-:W-:Y:S01]  /*5260*/  PRMT R181, RZ, 0x7610, R181 ;  /* 0x00007610ffb57816 */ /* 0x000fe200000000b5 */
[----:B------:R-:W-:Y:S01]  /*5270*/  @!P5 IMAD.MOV.U32 R128, RZ, RZ, R68 ;  /* 0x000000ffff80d224 */ /* 0x000fe200078e0044 */
[----:B------:R-:W-:Y:S01]  /*5280*/  PRMT R224, RZ, 0x7610, R224 ;  /* 0x00007610ffe07816 */ /* 0x000fe200000000e0 */
[----:B------:R-:W-:Y:S01]  /*5290*/  @!P5 IMAD.MOV.U32 R129, RZ, RZ, R73 ;  /* 0x000000ffff81d224 */ /* 0x000fe200078e0049 */
[----:B------:R-:W-:Y:S02]  /*52a0*/  PRMT R222, RZ, 0x7610, R222 ;  /* 0x00007610ffde7816 */ /* 0x000fe400000000de */
[----:B------:R-:W3:Y:S01]  /*52b0*/  @!P6 LDG.E.U8 R181, desc[UR18][R10.64] ;  /* 0x000000120ab5e981 */ /* 0x000ee2000c1e1100 */
[-C--:B------:R-:W-:Y:S02]  /*52c0*/  ISETP.GE.AND P6, PT, R161, R172.reuse, PT ;  /* 0x000000aca100720c */ /* 0x080fe40003fc6270 */
[-C--:B------:R-:W-:Y:S01]  /*52d0*/  ISETP.GE.AND P3, PT, R6, R172.reuse, PT ;  /* 0x000000ac0600720c */ /* 0x080fe20003f66270 */
[----:B------:R0:W4:Y:S01]  /*52e0*/  @!P5 LDG.E.U8 R224, desc[UR18][R128.64] ;  /* 0x0000001280e0d981 */ /* 0x000122000c1e1100 */
[----:B------:R-:W-:-:S02]  /*52f0*/  ISETP.GE.AND P5, PT, R7, R172, PT ;  /* 0x000000ac0700720c */ /* 0x000fc40003fa6270 */
[----:B------:R-:W-:Y:S01]  /*5300*/  PRMT R220, RZ, 0x7610, R220 ;  /* 0x00007610ffdc7816 */ /* 0x000fe200000000dc */
[----:B0-----:R-:W-:Y:S02]  /*5310*/  @!P4 IMAD.MOV.U32 R128, RZ, RZ, R54 ;  /* 0x000000ffff80c224 */ /* 0x001fe400078e0036 */
[----:B------:R-:W-:-:S05]  /*5320*/  @!P4 IMAD.MOV.U32 R129, RZ, RZ, R59 ;  /* 0x000000ffff81c224 */ /* 0x000fca00078e003b */
[----:B------:R0:W5:Y:S01]  /*5330*/  @!P4 LDG.E.U8 R222, desc[UR18][R128.64] ;  /* 0x0000001280dec981 */ /* 0x000162000c1e1100 */
[----:B------:R-:W-:Y:S02]  /*5340*/  ISETP.GE.AND P4, PT, R22, R172, PT ;  /* 0x000000ac1600720c */ /* 0x000fe40003f86270 */
[----:B------:R-:W-:Y:S02]  /*5350*/  PRMT R183, RZ, 0x7610, R183 ;  /* 0x00007610ffb77816 */ /* 0x000fe400000000b7 */
[----:B------:R-:W-:Y:S02]  /*5360*/  PRMT R185, RZ, 0x7610, R185 ;  /* 0x00007610ffb97816 */ /* 0x000fe400000000b9 */
[----:B------:R-:W-:Y:S02]  /*5370*/  PRMT R218, RZ, 0x7610, R218 ;  /* 0x00007610ffda7816 */ /* 0x000fe400000000da */
[----:B------:R-:W2:Y:S01]  /*5380*/  @!P3 LDG.E.U8 R183, desc[UR18][R12.64] ;  /* 0x000000120cb7b981 */ /* 0x000ea2000c1e1100 */
[----:B0-----:R-:W-:-:S02]  /*5390*/  @!P6 IMAD.MOV.U32 R128, RZ, RZ, R70 ;  /* 0x000000ffff80e224 */ /* 0x001fc400078e0046 */
[----:B------:R-:W-:Y:S01]  /*53a0*/  @!P6 IMAD.MOV.U32 R129, RZ, RZ, R75 ;  /* 0x000000ffff81e224 */ /* 0x000fe200078e004b */
[----:B------:R-:W2:Y:S04]  /*53b0*/  @!P5 LDG.E.U8 R185, desc[UR18][R16.64] ;  /* 0x0000001210b9d981 */ /* 0x000ea8000c1e1100 */
[----:B------:R0:W2:Y:S01]  /*53c0*/  @!P6 LDG.E.U8 R220, desc[UR18][R128.64] ;  /* 0x0000001280dce981 */ /* 0x0000a2000c1e1100 */
[-C--:B------:R-:W-:Y:S02]  /*53d0*/  ISETP.GE.AND P6, PT, R162, R172.reuse, PT ;  /* 0x000000aca200720c */ /* 0x080fe40003fc6270 */
[-C--:B------:R-:W-:Y:S02]  /*53e0*/  ISETP.GE.AND P3, PT, R14, R172.reuse, PT ;  /* 0x000000ac0e00720c */ /* 0x080fe40003f66270 */
[----:B------:R-:W-:Y:S01]  /*53f0*/  ISETP.GE.AND P5, PT, R15, R172, PT ;  /* 0x000000ac0f00720c */ /* 0x000fe20003fa6270 */
[----:B0-----:R-:W-:-:S02]  /*5400*/  @!P4 IMAD.MOV.U32 R128, RZ, RZ, R56 ;  /* 0x000000ffff80c224 */ /* 0x001fc400078e0038 */
[----:B------:R-:W-:Y:S01]  /*5410*/  @!P4 IMAD.MOV.U32 R129, RZ, RZ, R61 ;  /* 0x000000ffff81c224 */ /* 0x000fe200078e003d */
[----:B------:R-:W-:Y:S02]  /*5420*/  PRMT R187, RZ, 0x7610, R187 ;  /* 0x00007610ffbb7816 */ /* 0x000fe400000000bb */
[----:B------:R-:W-:Y:S02]  /*5430*/  PRMT R216, RZ, 0x7610, R216 ;  /* 0x00007610ffd87816 */ /* 0x000fe400000000d8 */
[----:B------:R0:W2:Y:S01]  /*5440*/  @!P4 LDG.E.U8 R218, desc[UR18][R128.64] ;  /* 0x0000001280dac981 */ /* 0x0000a2000c1e1100 */
[-C--:B------:R-:W-:Y:S02]  /*5450*/  ISETP.GE.AND P4, PT, R23, R172.reuse, PT ;  /* 0x000000ac1700720c */ /* 0x080fe40003f86270 */
[----:B------:R-:W-:Y:S01]  /*5460*/  PRMT R189, RZ, 0x7610, R189 ;  /* 0x00007610ffbd7816 */ /* 0x000fe200000000bd */
[----:B------:R-:W2:Y:S01]  /*5470*/  @!P3 LDG.E.U8 R187, desc[UR18][R18.64] ;  /* 0x0000001212bbb981 */ /* 0x000ea2000c1e1100 */
[----:B------:R-:W-:Y:S01]  /*5480*/  ISETP.GE.AND P3, PT, R25, R172, PT ;  /* 0x000000ac1900720c */ /* 0x000fe20003f66270 */
[----:B0-----:R-:W-:-:S02]  /*5490*/  @!P6 IMAD.MOV.U32 R128, RZ, RZ, R72 ;  /* 0x000000ffff80e224 */ /* 0x001fc400078e0048 */
[----:B------:R-:W-:-:S05]  /*54a0*/  @!P6 IMAD.MOV.U32 R129, RZ, RZ, R77 ;  /* 0x000000ffff81e224 */ /* 0x000fca00078e004d */
[----:B------:R0:W2:Y:S01]  /*54b0*/  @!P6 LDG.E.U8 R216, desc[UR18][R128.64] ;  /* 0x0000001280d8e981 */ /* 0x0000a2000c1e1100 */
[----:B------:R-:W-:Y:S02]  /*54c0*/  ISETP.GE.AND P6, PT, R163, R172, PT ;  /* 0x000000aca300720c */ /* 0x000fe40003fc6270 */
[----:B------:R-:W-:Y:S01]  /*54d0*/  PRMT R214, RZ, 0x7610, R214 ;  /* 0x00007610ffd67816 */ /* 0x000fe200000000d6 */
[----:B0-----:R-:W-:Y:S02]  /*54e0*/  @!P5 IMAD.MOV.U32 R128, RZ, RZ, R26 ;  /* 0x000000ffff80d224 */ /* 0x001fe400078e001a */
        /* <DEDUP_REMOVED lines=67> */
[----:B------:R-:W-:Y:S02]  /*5920*/  PRMT R200, RZ, 0x7610, R200 ;  /* 0x00007610ffc87816 */ /* 0x000fe400000000c8 */
[----:B------:R-:W-:Y:S01]  /*5930*/  ISETP.GE.AND P4, PT, R39, R172, PT ;  /* 0x000000ac2700720c */ /* 0x000fe20003f86270 */
        /* <DEDUP_REMOVED lines=8> */
[----:B------:R-:W-:Y:S01]  /*59c0*/  PRMT R198, RZ, 0x7610, R198 ;  /* 0x00007610ffc67816 */ /* 0x000fe200000000c6 */
[----:B0-----:R-:W-:Y:S02]  /*59d0*/  @!P5 IMAD.MOV.U32 R128, RZ, RZ, R48 ;  /* 0x000000ffff80d224 */ /* 0x001fe400078e0030 */
[----:B------:R-:W-:-:S05]  /*59e0*/  @!P5 IMAD.MOV.U32 R129, RZ, RZ, R53 ;  /* 0x000000ffff81d224 */ /* 0x000fca00078e0035 */
[----:B------:R0:W2:Y:S01]  /*59f0*/  @!P5 LDG.E.U8 R223, desc[UR18][R128.64] ;  /* 0x0000001280dfd981 */ /* 0x0000a2000c1e1100 */
[-C--:B------:R-:W-:Y:S02]  /*5a00*/  ISETP.GE.AND P5, PT, R167, R172.reuse, PT ;  /* 0x000000aca700720c */ /* 0x080fe40003fa6270 */
        /* <DEDUP_REMOVED lines=9> */
[----:B------:R0:W4:Y:S01]  /*5aa0*/  @!P3 LDG.E.U8 R221, desc[UR18][R128.64] ;  /* 0x0000001280ddb981 */ /* 0x000122000c1e1100 */
[----:B------:R-:W-:Y:S01]  /*5ab0*/  PRMT R219, RZ, 0x7610, R219 ;  /* 0x00007610ffdb7816 */ /* 0x000fe200000000db */
[----:B0-----:R-:W-:Y:S02]  /*5ac0*/  @!P5 IMAD.MOV.U32 R128, RZ, RZ, R82 ;  /* 0x000000ffff80d224 */ /* 0x001fe400078e0052 */
[----:B------:R-:W-:-:S05]  /*5ad0*/  @!P5 IMAD.MOV.U32 R129, RZ, RZ, R87 ;  /* 0x000000ffff81d224 */ /* 0x000fca00078e0057 */
[----:B------:R0:W4:Y:S01]  /*5ae0*/  @!P5 LDG.E.U8 R196, desc[UR18][R128.64] ;  /* 0x0000001280c4d981 */ /* 0x000122000c1e1100 */
[----:B------:R-:W-:Y:S01]  /*5af0*/  PRMT R194, RZ, 0x7610, R194 ;  /* 0x00007610ffc27816 */ /* 0x000fe200000000c2 */
[----:B0-----:R-:W-:Y:S02]  /*5b00*/  @!P6 IMAD.MOV.U32 R128, RZ, RZ, R52 ;  /* 0x000000ffff80e224 */ /* 0x001fe400078e0034 */
[----:B------:R-:W-:-:S05]  /*5b10*/  @!P6 IMAD.MOV.U32 R129, RZ, RZ, R57 ;  /* 0x000000ffff81e224 */ /* 0x000fca00078e0039 */
[----:B------:R0:W4:Y:S02]  /*5b20*/  @!P6 LDG.E.U8 R219, desc[UR18][R128.64] ;  /* 0x0000001280dbe981 */ /* 0x000124000c1e1100 */
[----:B0-----:R-:W-:Y:S02]  /*5b30*/  @!P4 IMAD.MOV.U32 R128, RZ, RZ, R84 ;  /* 0x000000ffff80c224 */ /* 0x001fe400078e0054 */
[----:B------:R-:W-:-:S05]  /*5b40*/  @!P4 IMAD.MOV.U32 R129, RZ, RZ, R89 ;  /* 0x000000ffff81c224 */ /* 0x000fca00078e0059 */
[----:B------:R0:W5:Y:S01]  /*5b50*/  @!P4 LDG.E.U8 R194, desc[UR18][R128.64] ;  /* 0x0000001280c2c981 */ /* 0x000162000c1e1100 */
[----:B------:R-:W-:Y:S01]  /*5b60*/  BAR.SYNC.DEFER_BLOCKING 0x0 ;  /* 0x0000000000007b1d */ /* 0x000fe20000010000 */
[----:B------:R-:W-:Y:S02]  /*5b70*/  ISETP.GE.AND P3, PT, R88, R172, PT ;  /* 0x000000ac5800720c */ /* 0x000fe40003f66270 */
[----:B------:R-:W-:Y:S02]  /*5b80*/  PRMT R193, RZ, 0x7610, R193 ;  /* 0x00007610ffc17816 */ /* 0x000fe400000000c1 */
[----:B------:R-:W-:-:S09]  /*5b90*/  PRMT R191, RZ, 0x7610, R191 ;  /* 0x00007610ffbf7816 */ /* 0x000fd200000000bf */
[----:B0-----:R-:W-:Y:S02]  /*5ba0*/  @!P3 IMAD.MOV.U32 R128, RZ, RZ, R132 ;  /* 0x000000ffff80b224 */ /* 0x001fe400078e0084 */
[----:B------:R-:W-:Y:S01]  /*5bb0*/  @!P3 IMAD.MOV.U32 R129, RZ, RZ, R133 ;  /* 0x000000ffff81b224 */ /* 0x000fe200078e0085 */
[----:B------:R-:W-:-:S04]  /*5bc0*/  PRMT R239, RZ, 0x7610, R239 ;  /* 0x00007610ffef7816 */ /* 0x000fc800000000ef */
[----:B------:R0:W5:Y:S02]  /*5bd0*/  @!P3 LDG.E.U8 R193, desc[UR18][R128.64] ;  /* 0x0000001280c1b981 */ /* 0x000164000c1e1100 */
[----:B0-----:R-:W-:Y:S02]  /*5be0*/  @!P3 IMAD.MOV.U32 R128, RZ, RZ, R140 ;  /* 0x000000ffff80b224 */ /* 0x001fe400078e008c */
[----:B------:R-:W-:-:S05]  /*5bf0*/  @!P3 IMAD.MOV.U32 R129, RZ, RZ, R141 ;  /* 0x000000ffff81b224 */ /* 0x000fca00078e008d */
[----:B------:R0:W5:Y:S01]  /*5c00*/  @!P3 LDG.E.U8 R191, desc[UR18][R128.64] ;  /* 0x0000001280bfb981 */ /* 0x000162000c1e1100 */
[----:B------:R-:W-:Y:S01]  /*5c10*/  PRMT R241, RZ, 0x7610, R241 ;  /* 0x00007610fff17816 */ /* 0x000fe200000000f1 */
        /* <DEDUP_REMOVED lines=13> */
[----:B------:R-:W-:Y:S01]  /*5cf0*/  @!P3 IMAD.MOV.U32 R129, RZ, RZ, R143 ;  /* 0x000000ffff81b224 */ /* 0x000fe200078e008f */
[----:B------:R-:W-:-:S04]  /*5d00*/  PRMT R217, RZ, 0x7610, R217 ;  /* 0x00007610ffd97816 */ /* 0x000fc800000000d9 */
[----:B------:R0:W5:Y:S01]  /*5d10*/  @!P3 LDG.E.U8 R236, desc[UR18][R128.64] ;  /* 0x0000001280ecb981 */ /* 0x000162000c1e1100 */
[----:B------:R-:W-:Y:S02]  /*5d20*/  PRMT R215, RZ, 0x7610, R215 ;  /* 0x00007610ffd77816 */ /* 0x000fe400000000d7 */
[----:B------:R-:W-:Y:S01]  /*5d30*/  PRMT R213, RZ, 0x7610, R213 ;  /* 0x00007610ffd57816 */ /* 0x000fe200000000d5 */
[----:B------:R-:W5:Y:S01]  /*5d40*/  @!P3 LDG.E.U8 R217, desc[UR18][R94.64] ;  /* 0x000000125ed9b981 */ /* 0x000f62000c1e1100 */
[----:B------:R-:W-:Y:S02]  /*5d50*/  PRMT R211, RZ, 0x7610, R211 ;  /* 0x00007610ffd37816 */ /* 0x000fe400000000d3 */
[----:B------:R-:W-:Y:S01]  /*5d60*/  PRMT R209, RZ, 0x7610, R209 ;  /* 0x00007610ffd17816 */ /* 0x000fe200000000d1 */
[----:B------:R-:W5:Y:S01]  /*5d70*/  @!P3 LDG.E.U8 R215, desc[UR18][R102.64] ;  /* 0x0000001266d7b981 */ /* 0x000f62000c1e1100 */
[----:B0-----:R-:W-:Y:S02]  /*5d80*/  @!P3 IMAD.MOV.U32 R128, RZ, RZ, R150 ;  /* 0x000000ffff80b224 */ /* 0x001fe400078e0096 */
[----:B------:R-:W-:Y:S01]  /*5d90*/  @!P3 IMAD.MOV.U32 R129, RZ, RZ, R151 ;  /* 0x000000ffff81b224 */ /* 0x000fe200078e0097 */
[----:B------:R-:W-:Y:S01]  /*5da0*/  PRMT R207, RZ, 0x7610, R207 ;  /* 0x00007610ffcf7816 */ /* 0x000fe200000000cf */
[----:B------:R-:W5:Y:S01]  /*5db0*/  @!P3 LDG.E.U8 R213, desc[UR18][R110.64] ;  /* 0x000000126ed5b981 */ /* 0x000f62000c1e1100 */
[----:B------:R-:W-:-:S02]  /*5dc0*/  PRMT R205, RZ, 0x7610, R205 ;  /* 0x00007610ffcd7816 */ /* 0x000fc400000000cd */
[----:B------:R-:W-:Y:S01]  /*5dd0*/  PRMT R203, RZ, 0x7610, R203 ;  /* 0x00007610ffcb7816 */ /* 0x000fe200000000cb */
[----:B------:R0:W5:Y:S01]  /*5de0*/  @!P3 LDG.E.U8 R238, desc[UR18][R128.64] ;  /* 0x0000001280eeb981 */ /* 0x000162000c1e1100 */
[----:B------:R-:W-:Y:S02]  /*5df0*/  PRMT R192, RZ, 0x7610, R192 ;  /* 0x00007610ffc07816 */ /* 0x000fe400000000c0 */
[----:B------:R-:W-:Y:S01]  /*5e00*/  PRMT R190, RZ, 0x7610, R190 ;  /* 0x00007610ffbe7816 */ /* 0x000fe200000000be */
[----:B------:R-:W5:Y:S01]  /*5e10*/  @!P3 LDG.E.U8 R211, desc[UR18][R118.64] ;  /* 0x0000001276d3b981 */ /* 0x000f62000c1e1100 */
[----:B------:R-:W-:Y:S02]  /*5e20*/  PRMT R188, RZ, 0x7610, R188 ;  /* 0x00007610ffbc7816 */ /* 0x000fe400000000bc */
[----:B------:R-:W-:Y:S01]  /*5e30*/  PRMT R186, RZ, 0x7610, R186 ;  /* 0x00007610ffba7816 */ /* 0x000fe200000000ba */
[----:B------:R-:W5:Y:S01]  /*5e40*/  @!P3 LDG.E.U8 R209, desc[UR18][R126.64] ;  /* 0x000000127ed1b981 */ /* 0x000f62000c1e1100 */
[----:B------:R-:W-:-:S02]  /*5e50*/  PRMT R184, RZ, 0x7610, R184 ;  /* 0x00007610ffb87816 */ /* 0x000fc400000000b8 */
[----:B------:R-:W-:Y:S02]  /*5e60*/  PRMT R182, RZ, 0x7610, R182 ;  /* 0x00007610ffb67816 */ /* 0x000fe400000000b6 */
[----:B------:R-:W-:Y:S02]  /*5e70*/  PRMT R180, RZ, 0x7610, R180 ;  /* 0x00007610ffb47816 */ /* 0x000fe400000000b4 */
[----:B------:R-:W-:Y:S02]  /*5e80*/  PRMT R178, RZ, 0x7610, R178 ;  /* 0x00007610ffb27816 */ /* 0x000fe400000000b2 */
[----:B------:R-:W-:Y:S02]  /*5e90*/  PRMT R201, RZ, 0x7610, R201 ;  /* 0x00007610ffc97816 */ /* 0x000fe400000000c9 */
[----:B------:R-:W-:Y:S02]  /*5ea0*/  PRMT R199, RZ, 0x7610, R199 ;  /* 0x00007610ffc77816 */ /* 0x000fe400000000c7 */
[----:B------:R-:W-:-:S02]  /*5eb0*/  PRMT R197, RZ, 0x7610, R197 ;  /* 0x00007610ffc57816 */ /* 0x000fc400000000c5 */
[----:B------:R-:W-:Y:S01]  /*5ec0*/  PRMT R195, RZ, 0x7610, R195 ;  /* 0x00007610ffc37816 */ /* 0x000fe200000000c3 */
[----:B0-----:R-:W-:Y:S01]  /*5ed0*/  @!P3 IMAD.MOV.U32 R128, RZ, RZ, R158 ;  /* 0x000000ffff80b224 */ /* 0x001fe200078e009e */
[----:B------:R-:W-:Y:S01]  /*5ee0*/  PRMT R226, RZ, 0x7610, R226 ;  /* 0x00007610ffe27816 */ /* 0x000fe200000000e2 */
[----:B------:R-:W-:Y:S01]  /*5ef0*/  @!P3 IMAD.MOV.U32 R129, RZ, RZ, R159 ;  /* 0x000000ffff81b224 */ /* 0x000fe200078e009f */
[----:B------:R-:W-:Y:S01]  /*5f00*/  PRMT R228, RZ, 0x7610, R228 ;  /* 0x00007610ffe47816 */ /* 0x000fe200000000e4 */
[----:B------:R-:W5:Y:S01]  /*5f10*/  @!P3 LDG.E.U8 R207, desc[UR18][R136.64] ;  /* 0x0000001288cfb981 */ /* 0x000f62000c1e1100 */
[----:B------:R-:W-:Y:S02]  /*5f20*/  PRMT R230, RZ, 0x7610, R230 ;  /* 0x00007610ffe67816 */ /* 0x000fe400000000e6 */
[----:B------:R-:W-:Y:S01]  /*5f30*/  PRMT R232, RZ, 0x7610, R232 ;  /* 0x00007610ffe87816 */ /* 0x000fe200000000e8 */
[----:B------:R-:W5:Y:S01]  /*5f40*/  @!P3 LDG.E.U8 R205, desc[UR18][R144.64] ;  /* 0x0000001290cdb981 */ /* 0x000f62000c1e1100 */
[----:B------:R-:W-:-:S03]  /*5f50*/  PRMT R240, RZ, 0x7610, R240 ;  /* 0x00007610fff07816 */ /* 0x000fc600000000f0 */
[----:B------:R-:W5:Y:S04]  /*5f60*/  @!P3 LDG.E.U8 R203, desc[UR18][R152.64] ;  /* 0x0000001298cbb981 */ /* 0x000f68000c1e1100 */
        /* <DEDUP_REMOVED lines=17> */
[----:B--2---:R0:W-:Y:S04]  /*6080*/  STS.U8 [R168+UR9+0x4000], R179 ;  /* 0x004000b3a8007988 */ /* 0x0041e80008000009 */
[----:B---3--:R0:W-:Y:S04]  /*6090*/  STS.U8 [R168+UR9+0x4200], R181 ;  /* 0x004200b5a8007988 */ /* 0x0081e80008000009 */
        /* <DEDUP_REMOVED lines=12> */
[----:B----4-:R0:W-:Y:S04]  /*6160*/  STS.U8 [R168+UR9+0x5c00], R221 ;  /* 0x005c00dda8007988 */ /* 0x0101e80008000009 */
[----:B------:R0:W-:Y:S04]  /*6170*/  STS.U8 [R168+UR9+0x5e00], R219 ;  /* 0x005e00dba8007988 */ /* 0x0001e80008000009 */
[----:B------:R0:W-:Y:S04]  /*6180*/  STS.U8 [R169+UR9+0x4100], R224 ;  /* 0x004100e0a9007988 */ /* 0x0001e80008000009 */
[----:B-----5:R0:W-:Y:S04]  /*6190*/  STS.U8 [R169+UR9+0x4300], R222 ;  /* 0x004300dea9007988 */ /* 0x0201e80008000009 */
        /* <DEDUP_REMOVED lines=14> */
[----:B------:R-:W-:Y:S01]  /*6280*/  ULEA UR6, UR11, UR9, 0x3 ;  /* 0x000000090b067291 */ /* 0x000fe2000f8e18ff */
[----:B------:R-:W-:-:S03]  /*6290*/  UMOV UR4, UR5 ;  /* 0x0000000500047c82 */ /* 0x000fc60008000000 */
[----:B------:R-:W-:Y:S01]  /*62a0*/  UIADD3 UR6, UPT, UPT, UR6, 0x8000, URZ ;  /* 0x0000800006067890 */ /* 0x000fe2000fffe0ff */
        /* <DEDUP_REMOVED lines=32> */
[----:B------:R1:W-:Y:S06]  /*64b0*/  MEMBAR.ALL.CTA ;  /* 0x0000000000007992 */ /* 0x0003ec0000008000 */
[----:B-1----:R-:W1:Y:S02]  /*64c0*/  FENCE.VIEW.ASYNC.S ;  /* 0x00000000000073c6 */ /* 0x002e640000000000 */
[----:B-1----:R-:W-:Y:S06]  /*64d0*/  BAR.SYNC.DEFER_BLOCKING 0x0 ;  /* 0x0000000000007b1d */ /* 0x002fec0000010000 */
[----:B------:R-:W-:Y:S05]  /*64e0*/  @P0 BRA `(.L_x_9) ;  /* 0x0000000000480947 */ /* 0x000fea0003800000 */
[----:B------:R-:W-:Y:S01]  /*64f0*/  UMOV UR13, 0x80004020 ;  /* 0x80004020000d7882 */ /* 0x000fe20000000000 */
[----:B------:R-:W-:Y:S01]  /*6500*/  UMOV UR15, 0x40004040 ;  /* 0x40004040000f7882 */ /* 0x000fe20000000000 */
[----:B------:R-:W-:Y:S01]  /*6510*/  UMOV UR16, 0x0 ;  /* 0x0000000000107882 */ /* 0x000fe20000000000 */
[----:B------:R-:W-:Y:S01]  /*6520*/  UMOV UR17, 0x4108490 ;  /* 0x0410849000117882 */ /* 0x000fe20000000000 */
[----:B------:R-:W-:Y:S01]  /*6530*/  UMOV UR32, 0x0 ;  /* 0x0000000000207882 */ /* 0x000fe20000000000 */
[----:B------:R-:W-:Y:S01]  /*6540*/  UMOV UR33, 0x4108490 ;  /* 0x0410849000217882 */ /* 0x000fe20000000000 */
[----:B------:R-:W-:Y:S01]  /*6550*/  UMOV UR34, 0x0 ;  /* 0x0000000000227882 */ /* 0x000fe20000000000 */
[----:B------:R-:W-:Y:S01]  /*6560*/  UMOV UR35, 0x4108490 ;  /* 0x0410849000237882 */ /* 0x000fe20000000000 */
[----:B------:R-:W-:Y:S01]  /*6570*/  UMOV UR7, URZ ;  /* 0x000000ff00077c82 */ /* 0x000fe20008000000 */
[----:B------:R1:W-:Y:S01]  /*6580*/  UTCQMMA gdesc[UR12], gdesc[UR14], tmem[UR8], tmem[UR16], idesc[UR17], UPT ;  /* 0x00ff100e0c0075ea */ /* 0x0003e2000b800308 */
        /* <DEDUP_REMOVED lines=8> */
.L_x_9:
[----:B------:R-:W-:Y:S01]  /*6610*/  VIADD R177, R177, 0xffffffff ;  /* 0xffffffffb1b17836 */ /* 0x000fe20000000000 */
[----:B------:R-:W-:Y:S01]  /*6620*/  UIADD3 UR11, UPT, UPT, UR11, 0x1, URZ ;  /* 0x000000010b0b7890 */ /* 0x000fe2000fffe0ff */
[----:B------:R-:W-:Y:S02]  /*6630*/  IMAD.U32 R128, RZ, RZ, UR4 ;  /* 0x00000004ff807e24 */ /* 0x000fe4000f8e00ff */
[----:B------:R-:W-:Y:S01]  /*6640*/  VIADD R172, R172, 0xffffff80 ;  /* 0xffffff80acac7836 */ /* 0x000fe20000000000 */
[----:B------:R-:W-:Y:S01]  /*6650*/  ISETP.NE.U32.AND P3, PT, R177, RZ, PT ;  /* 0x000000ffb100720c */ /* 0x000fe20003f65070 */
[----:B------:R-:W-:-:S04]  /*6660*/  UISETP.GT.AND UP0, UPT, UR11, 0x1, UPT ;  /* 0x000000010b00788c */ /* 0x000fc8000bf04270 */
[----:B-1----:R-:W-:Y:S02]  /*6670*/  USEL UR5, URZ, 0x1, !UP0 ;  /* 0x00000001ff057887 */ /* 0x002fe4000c000000 */
[----:B------:R-:W-:Y:S02]  /*6680*/  USEL UR11, UR11, URZ, !UP0 ;  /* 0x000000ff0b0b7287 */ /* 0x000fe4000c000000 */
[----:B------:R-:W-:-:S04]  /*6690*/  ULOP3.LUT UR5, UR4, UR5, URZ, 0x3c, !UPT ;  /* 0x0000000504057292 */ /* 0x000fc8000f8e3cff */
[----:B------:R-:W-:Y:S08]  /*66a0*/  @P3 BRA `(.L_x_10) ;  /* 0xffffffe000c83947 */ /* 0x000ff0000383ffff */
.L_x_7:
[----:B------:R-:W-:-:S13]  /*66b0*/  ISETP.GE.AND P0, PT, R4, 0x80, PT ;  /* 0x000000800400780c */ /* 0x000fda0003f06270 */
[----:B------:R-:W-:Y:S05]  /*66c0*/  @!P0 BRA `(.L_x_11) ;  /* 0x0000000000108947 */ /* 0x000fea0003800000 */
[----:B------:R-:W-:-:S06]  /*66d0*/  USHF.L.U32 UR4, UR4, 0x1f, URZ ;  /* 0x0000001f04047899 */ /* 0x000fcc00080006ff */
[----:B------:R-:W-:-:S04]  /*66e0*/  IMAD.U32 R4, RZ, RZ, UR4 ;  /* 0x00000004ff047e24 */ /* 0x000fc8000f8e00ff */
[----:B------:R-:W1:Y:S02]  /*66f0*/  SYNCS.PHASECHK.TRANS64.TRYWAIT P0, [UR6], R4 ;  /* 0x00000004ff0075a7 */ /* 0x000e640008001106 */
[----:B-1----:R-:W-:Y:S05]  /*6700*/  @!P0 BRA `(.L_x_12) ;  /* 0x0000000c00d48947 */ /* 0x002fea0003800000 */
.L_x_11:
[----:B------:R-:W-:Y:S01]  /*6710*/  BAR.SYNC.DEFER_BLOCKING 0x0 ;  /* 0x0000000000007b1d */ /* 0x000fe20000010000 */
[C---:B------:R-:W-:Y:S01]  /*6720*/  IMAD.SHL.U32 R26, R0.reuse, 0x20, RZ ;  /* 0x00000020001a7824 */ /* 0x040fe200078e00ff */
[--C-:B------:R-:W-:Y:S01]  /*6730*/  SHF.R.S32.HI R33, RZ, 0x5, R0.reuse ;  /* 0x00000005ff217819 */ /* 0x100fe20000011400 */
[C---:B------:R-:W-:Y:S01]  /*6740*/  IMAD.SHL.U32 R28, R0.reuse, 0x2, RZ ;  /* 0x00000002001c7824 */ /* 0x040fe200078e00ff */
[C---:B------:R-:W-:Y:S01]  /*6750*/  LOP3.LUT R25, R0.reuse, 0x80, RZ, 0xc0, !PT ;  /* 0x0000008000197812 */ /* 0x040fe200078ec0ff */
[----:B------:R-:W-:Y:S01]  /*6760*/  IMAD.SHL.U32 R27, R0, 0x10, RZ ;  /* 0x00000010001b7824 */ /* 0x000fe200078e00ff */
[----:B------:R-:W-:Y:S01]  /*6770*/  LOP3.LUT R26, R26, 0x300, RZ, 0xc0, !PT ;  /* 0x000003001a1a7812 */ /* 0x000fe200078ec0ff */
[----:B------:R-:W-:Y:S01]  /*6780*/  IMAD.SHL.U32 R32, R0, 0x40, RZ ;  /* 0x0000004000207824 */ /* 0x000fe200078e00ff */
[----:B------:R-:W-:Y:S01]  /*6790*/  LOP3.LUT R28, R28, 0x80, RZ, 0xc0, !PT ;  /* 0x000000801c1c7812 */ /* 0x000fe200078ec0ff */
[----:B------:R-:W-:Y:S01]  /*67a0*/  IMAD.SHL.U32 R31, R0, 0x8, RZ ;  /* 0x00000008001f7824 */ /* 0x000fe200078e00ff */
[----:B------:R-:W-:Y:S01]  /*67b0*/  LOP3.LUT R29, R26, 0x70, R27, 0xf8, !PT ;  /* 0x000000701a1d7812 */ /* 0x000fe200078ef81b */
[----:B------:R-:W1:Y:S01]  /*67c0*/  LDCU UR4, c[0x0][0x3b4] ;  /* 0x00007680ff0477ac */ /* 0x000e620008000800 */
[----:B------:R-:W-:Y:S01]  /*67d0*/  SGXT R26, R33, 0x1 ;  /* 0x00000001211a781a */ /* 0x000fe20000000200 */
[----:B------:R-:W-:Y:S01]  /*67e0*/  VIADD R28, R28, UR9 ;  /* 0x000000091c1c7c36 */ /* 0x000fe20008000000 */
[----:B------:R-:W-:Y:S01]  /*67f0*/  SHF.R.S32.HI R30, RZ, 0x2, R0 ;  /* 0x00000002ff1e7819 */ /* 0x000fe20000011400 */
[----:B------:R-:W2:Y:S01]  /*6800*/  LDCU.128 UR12, c[0x0][0x390] ;  /* 0x00007200ff0c77ac */ /* 0x000ea20008000c00 */
[----:B------:R-:W-:Y:S01]  /*6810*/  LOP3.LUT R26, R29, 0x840, R26, 0x78, !PT ;  /* 0x000008401d1a7812 */ /* 0x000fe200078e781a */
[----:B------:R-:W-:Y:S01]  /*6820*/  IMAD R25, R25, 0x8, R28 ;  /* 0x0000000819197824 */ /* 0x000fe200078e021c */
[----:B------:R-:W-:Y:S01]  /*6830*/  SGXT R30, R30, 0x1 ;  /* 0x000000011e1e781a */ /* 0x000fe20000000200 */
[----:B------:R-:W3:Y:S01]  /*6840*/  LDCU UR5, c[0x0][0x3b8] ;  /* 0x00007700ff0577ac */ /* 0x000ee20008000800 */
[----:B------:R-:W-:Y:S01]  /*6850*/  LOP3.LUT R27, R27, 0x30, RZ, 0xc0, !PT ;  /* 0x000000301b1b7812 */ /* 0x000fe200078ec0ff */
[----:B------:R-:W-:Y:S01]  /*6860*/  IMAD.IADD R25, R26, 0x1, R25 ;  /* 0x000000011a197824 */ /* 0x000fe200078e0219 */
[----:B------:R-:W-:Y:S01]  /*6870*/  LOP3.LUT R32, R32, 0x400, RZ, 0xc0, !PT ;  /* 0x0000040020207812 */ /* 0x000fe200078ec0ff */
[--C-:B------:R-:W-:Y:S01]  /*6880*/  IMAD.IADD R21, R21, 0x1, R3.reuse ;  /* 0x0000000115157824 */ /* 0x100fe200078e0203 */
[----:B------:R-:W4:Y:S02]  /*6890*/  @!P2 SYNCS.CCTL.IV [UR9+0x8000] ;  /* 0x00800000ff00a9b1 */ /* 0x000f240008000009 */
[----:B----4-:R-:W-:Y:S01]  /*68a0*/  BAR.SYNC.DEFER_BLOCKING 0x0 ;  /* 0x0000000000007b1d */ /* 0x010fe20000010000 */
[----:B------:R-:W-:Y:S01]  /*68b0*/  LOP3.LUT R30, R30, 0x840, RZ, 0xc0, !PT ;  /* 0x000008401e1e7812 */ /* 0x000fe200078ec0ff */
[--C-:B------:R-:W-:Y:S01]  /*68c0*/  IMAD.IADD R22, R22, 0x1, R3.reuse ;  /* 0x0000000116167824 */ /* 0x100fe200078e0203 */
[----:B------:R-:W-:Y:S01]  /*68d0*/  IADD3 R27, PT, PT, R27, UR9, R32 ;  /* 0x000000091b1b7c10 */ /* 0x000fe2000fffe020 */
[----:B------:R-:W-:Y:S01]  /*68e0*/  IMAD.IADD R23, R23, 0x1, R3 ;  /* 0x0000000117177824 */ /* 0x000fe200078e0203 */
[----:B------:R-:W-:Y:S01]  /*68f0*/  LOP3.LUT R31, R30, 0x40, R31, 0x78, !PT ;  /* 0x000000401e1f7812 */ /* 0x000fe200078e781f */
[----:B------:R-:W-:Y:S01]  /*6900*/  IMAD.IADD R24, R24, 0x1, R3 ;  /* 0x0000000118187824 */ /* 0x000fe200078e0203 */
[----:B------:R-:W-:Y:S01]  /*6910*/  LDTM.16dp32bit_t0_t15.x16 R4, tmem[UR10] ;  /* 0x0000000a000479ee */ /* 0x000fe20008a00000 */
[----:B------:R-:W4:Y:S01]  /*6920*/  LDTM.16dp32bit_t16_t31.x16 R4, tmem[UR10+0x10] ;  /* 0x0000100a000479ee */ /* 0x000f220008a20000 */
[----:B--2---:R-:W-:Y:S01]  /*6930*/  ISETP.GE.AND P0, PT, R2, UR14, PT ;  /* 0x0000000e02007c0c */ /* 0x004fe2000bf06270 */
[----:B------:R-:W2:Y:S01]  /*6940*/  @!P2 SYNCS.CCTL.IV [UR9+0x8008] ;  /* 0x00800800ff00a9b1 */ /* 0x000ea20008000009 */
[----:B------:R-:W-:Y:S01]  /*6950*/  NOP ;  /* 0x0000000000007918 */ /* 0x000fe20000000000 */
[----:B----4-:R-:W-:-:S02]  /*6960*/  F2FP.SATFINITE.E5M2.F32.PACK_AB_MERGE_C R4, R5, R4, RZ ;  /* 0x000000040504723e */ /* 0x010fc400048060ff */
[----:B------:R-:W-:Y:S02]  /*6970*/  F2FP.SATFINITE.E5M2.F32.PACK_AB_MERGE_C R12, R13, R12, RZ ;  /* 0x0000000c0d0c723e */ /* 0x000fe400048060ff */
[----:B------:R-:W-:Y:S02]  /*6980*/  F2FP.SATFINITE.E5M2.F32.PACK_AB_MERGE_C R8, R9, R8, RZ ;  /* 0x000000080908723e */ /* 0x000fe400048060ff */
[----:B------:R-:W-:Y:S02]  /*6990*/  LOP3.LUT R9, R4, 0xffff, RZ, 0xc0, !PT ;  /* 0x0000ffff04097812 */ /* 0x000fe400078ec0ff */
[----:B------:R-:W-:Y:S02]  /*69a0*/  LOP3.LUT R13, R12, 0xffff, RZ, 0xc0, !PT ;  /* 0x0000ffff0c0d7812 */ /* 0x000fe400078ec0ff */
[----:B------:R-:W-:Y:S02]  /*69b0*/  LOP3.LUT R8, R8, 0xffff, RZ, 0xc0, !PT ;  /* 0x0000ffff08087812 */ /* 0x000fe400078ec0ff */
[----:B------:R-:W-:-:S02]  /*69c0*/  F2FP.SATFINITE.E5M2.F32.PACK_AB_MERGE_C R6, R7, R6, RZ ;  /* 0x000000060706723e */ /* 0x000fc400048060ff */
[----:B------:R-:W-:Y:S02]  /*69d0*/  F2FP.SATFINITE.E5M2.F32.PACK_AB_MERGE_C R10, R11, R10, RZ ;  /* 0x0000000a0b0a723e */ /* 0x000fe400048060ff */
[----:B------:R-:W-:Y:S02]  /*69e0*/  F2FP.SATFINITE.E5M2.F32.PACK_AB_MERGE_C R14, R15, R14, RZ ;  /* 0x0000000e0f0e723e */ /* 0x000fe400048060ff */
[----:B------:R-:W-:Y:S02]  /*69f0*/  PRMT R4, R13, 0x3340, R0 ;  /* 0x000033400d047816 */ /* 0x000fe40000000000 */
[----:B------:R-:W-:Y:S02]  /*6a00*/  PRMT R5, R9, 0x3340, R8 ;  /* 0x0000334009057816 */ /* 0x000fe40000000008 */
[----:B------:R-:W-:Y:S02]  /*6a10*/  F2FP.SATFINITE.E5M2.F32.PACK_AB_MERGE_C R16, R17, R16, RZ ;  /* 0x000000101110723e */ /* 0x000fe400048060ff */
[----:B------:R-:W-:-:S02]  /*6a20*/  LOP3.LUT R15, R6, 0xffff, RZ, 0xc0, !PT ;  /* 0x0000ffff060f7812 */ /* 0x000fc400078ec0ff */
[----:B------:R-:W-:Y:S02]  /*6a30*/  LOP3.LUT R10, R10, 0xffff, RZ, 0xc0, !PT ;  /* 0x0000ffff0a0a7812 */ /* 0x000fe400078ec0ff */
[----:B------:R-:W-:Y:S02]  /*6a40*/  LOP3.LUT R17, R14, 0xffff, RZ, 0xc0, !PT ;  /* 0x0000ffff0e117812 */ /* 0x000fe400078ec0ff */
[----:B------:R-:W-:Y:S02]  /*6a50*/  PRMT R11, R5, 0x5410, R4 ;  /* 0x00005410050b7816 */ /* 0x000fe40000000004 */
[----:B------:R-:W-:Y:S02]  /*6a60*/  SHF.R.U32.HI R4, RZ, 0x8, R9 ;  /* 0x00000008ff047819 */ /* 0x000fe40000011609 */
[----:B------:R-:W-:Y:S02]  /*6a70*/  SHF.R.U32.HI R6, RZ, 0x8, R8 ;  /* 0x00000008ff067819 */ /* 0x000fe40000011608 */
[----:B------:R-:W-:-:S02]  /*6a80*/  SHF.R.U32.HI R5, RZ, 0x8, R15 ;  /* 0x00000008ff057819 */ /* 0x000fc4000001160f */
[----:B------:R-:W-:Y:S02]  /*6a90*/  SHF.R.U32.HI R7, RZ, 0x8, R10 ;  /* 0x00000008ff077819 */ /* 0x000fe4000001160a */
[----:B------:R-:W-:Y:S02]  /*6aa0*/  SHF.R.U32.HI R8, RZ, 0x8, R13 ;  /* 0x00000008ff087819 */ /* 0x000fe4000001160d */
[----:B------:R-:W-:Y:S02]  /*6ab0*/  SHF.R.U32.HI R9, RZ, 0x8, R17 ;  /* 0x00000008ff097819 */ /* 0x000fe40000011611 */
[----:B------:R-:W-:Y:S02]  /*6ac0*/  LOP3.LUT R13, R4, 0xffff, RZ, 0xc0, !PT ;  /* 0x0000ffff040d7812 */ /* 0x000fe400078ec0ff */
[----:B------:R-:W-:Y:S02]  /*6ad0*/  LOP3.LUT R4, R5, 0xffff, RZ, 0xc0, !PT ;  /* 0x0000ffff05047812 */ /* 0x000fe400078ec0ff */
[----:B------:R-:W-:-:S02]  /*6ae0*/  LOP3.LUT R7, R7, 0xffff, RZ, 0xc0, !PT ;  /* 0x0000ffff07077812 */ /* 0x000fc400078ec0ff */
[----:B------:R-:W-:Y:S02]  /*6af0*/  LOP3.LUT R6, R6, 0xffff, RZ, 0xc0, !PT ;  /* 0x0000ffff06067812 */ /* 0x000fe400078ec0ff */
[----:B------:R-:W-:Y:S02]  /*6b00*/  LOP3.LUT R8, R8, 0xffff, RZ, 0xc0, !PT ;  /* 0x0000ffff08087812 */ /* 0x000fe400078ec0ff */
[----:B------:R-:W-:Y:S02]  /*6b10*/  LOP3.LUT R9, R9, 0xffff, RZ, 0xc0, !PT ;  /* 0x0000ffff09097812 */ /* 0x000fe400078ec0ff */
[----:B------:R-:W-:Y:S02]  /*6b20*/  PRMT R15, R15, 0x3340, R10 ;  /* 0x000033400f0f7816 */ /* 0x000fe4000000000a */
[----:B------:R-:W-:Y:S02]  /*6b30*/  PRMT R7, R4, 0x3340, R7 ;  /* 0x0000334004077816 */ /* 0x000fe40000000007 */
[----:B------:R-:W-:-:S02]  /*6b40*/  F2FP.SATFINITE.E5M2.F32.PACK_AB_MERGE_C R18, R19, R18, RZ ;  /* 0x000000121312723e */ /* 0x000fc400048060ff */
[----:B------:R-:W-:Y:S02]  /*6b50*/  PRMT R10, R17, 0x3340, R0 ;  /* 0x00003340110a7816 */ /* 0x000fe40000000000 */
[----:B------:R-:W-:Y:S02]  /*6b60*/  PRMT R13, R13, 0x3340, R6 ;  /* 0x000033400d0d7816 */ /* 0x000fe40000000006 */
[----:B------:R-:W-:Y:S02]  /*6b70*/  PRMT R8, R8, 0x3340, R1 ;  /* 0x0000334008087816 */ /* 0x000fe40000000001 */
[----:B------:R-:W-:Y:S01]  /*6b80*/  PRMT R4, R9, 0x3340, R0 ;  /* 0x0000334009047816 */ /* 0x000fe20000000000 */
[----:B------:R-:W-:Y:S01]  /*6b90*/  IMAD.SHL.U32 R0, R0, 0x4, RZ ;  /* 0x0000000400007824 */ /* 0x000fe200078e00ff */
[----:B------:R-:W-:Y:S02]  /*6ba0*/  LOP3.LUT R16, R16, 0xffff, RZ, 0xc0, !PT ;  /* 0x0000ffff10107812 */ /* 0x000fe400078ec0ff */
[----:B------:R-:W-:-:S02]  /*6bb0*/  PRMT R15, R15, 0x5410, R10 ;  /* 0x000054100f0f7816 */ /* 0x000fc4000000000a */
[----:B------:R-:W-:Y:S02]  /*6bc0*/  PRMT R9, R13, 0x5410, R8 ;  /* 0x000054100d097816 */ /* 0x000fe40000000008 */
[----:B------:R-:W-:Y:S02]  /*6bd0*/  PRMT R7, R7, 0x5410, R4 ;  /* 0x0000541007077816 */ /* 0x000fe40000000004 */
[----:B------:R-:W-:Y:S02]  /*6be0*/  LOP3.LUT R18, R18, 0xffff, RZ, 0xc0, !PT ;  /* 0x0000ffff12127812 */ /* 0x000fe400078ec0ff */
[--C-:B------:R-:W-:Y:S02]  /*6bf0*/  PRMT R8, R11, 0x4210, R16.reuse ;  /* 0x000042100b087816 */ /* 0x100fe40000000010 */
[----:B------:R-:W-:Y:S02]  /*6c00*/  PRMT R9, R9, 0x5210, R16 ;  /* 0x0000521009097816 */ /* 0x000fe40000000010 */
[--C-:B------:R-:W-:Y:S01]  /*6c10*/  PRMT R10, R15, 0x4210, R18.reuse ;  /* 0x000042100f0a7816 */ /* 0x100fe20000000012 */
[----:B---3--:R-:W-:Y:S01]  /*6c20*/  IMAD R15, R21, UR5, RZ ;  /* 0x00000005150f7c24 */ /* 0x008fe2000f8e02ff */
[----:B------:R-:W-:-:S02]  /*6c30*/  PRMT R11, R7, 0x5210, R18 ;  /* 0x00005210070b7816 */ /* 0x000fc40000000012 */
[----:B------:R-:W-:Y:S02]  /*6c40*/  LOP3.LUT R0, R0, 0x380, RZ, 0xc0, !PT ;  /* 0x0000038000007812 */ /* 0x000fe400078ec0ff */
[----:B------:R-:W-:Y:S01]  /*6c50*/  LOP3.LUT R12, R3, R20, RZ, 0xfc, !PT ;  /* 0x00000014030c7212 */ /* 0x000fe200078efcff */
[----:B--2---:R2:W-:Y:S01]  /*6c60*/  STSM.16.M88.4 [R25], R8 ;  /* 0x0000000819007844 */ /* 0x0045e20000000200 */
[----:B------:R-:W-:Y:S01]  /*6c70*/  IADD3 R4, PT, PT, R31, R27, R0 ;  /* 0x0000001b1f047210 */ /* 0x000fe20007ffe000 */
[----:B-1----:R-:W-:Y:S01]  /*6c80*/  IMAD R0, R2, UR4, RZ ;  /* 0x0000000402007c24 */ /* 0x002fe2000f8e02ff */
[----:B------:R-:W-:Y:S01]  /*6c90*/  BAR.SYNC.DEFER_BLOCKING 0x0 ;  /* 0x0000000000007b1d */ /* 0x000fe20000010000 */
[C---:B------:R-:W-:Y:S01]  /*6ca0*/  IMAD R2, R12.reuse, UR5, RZ ;  /* 0x000000050c027c24 */ /* 0x040fe2000f8e02ff */
[----:B------:R-:W-:Y:S02]  /*6cb0*/  ISETP.LT.AND P4, PT, R12, UR15, !P0 ;  /* 0x0000000f0c007c0c */ /* 0x000fe4000c781270 */
[----:B------:R-:W-:-:S02]  /*6cc0*/  IADD3 R27, P2, PT, R0, UR12, RZ ;  /* 0x0000000c001b7c10 */ /* 0x000fc4000ff5e0ff */
[C-C-:B------:R-:W-:Y:S02]  /*6cd0*/  LOP3.LUT R16, R3.reuse, 0x38, R20.reuse, 0xfe, !PT ;  /* 0x0000003803107812 */ /* 0x140fe400078efe14 */
[C-C-:B------:R-:W-:Y:S02]  /*6ce0*/  LOP3.LUT R18, R3.reuse, 0x34, R20.reuse, 0xfe, !PT ;  /* 0x0000003403127812 */ /* 0x140fe400078efe14 */
[--C-:B--2---:R-:W-:Y:S02]  /*6cf0*/  LOP3.LUT R9, R3, 0x4, R20.reuse, 0xfe, !PT ;  /* 0x0000000403097812 */ /* 0x104fe400078efe14 */
[----:B------:R-:W-:Y:S02]  /*6d00*/  LEA.HI.X.SX32 R25, R0, UR13, 0x1, P2 ;  /* 0x0000000d00197c11 */ /* 0x000fe400090f0eff */
[----:B------:R-:W-:Y:S01]  /*6d10*/  IADD3 R8, P3, PT, R2, R27, RZ ;  /* 0x0000001b02087210 */ /* 0x000fe20007f7e0ff */
[----:B------:R-:W-:Y:S01]  /*6d20*/  IMAD R0, R9, UR5, RZ ;  /* 0x0000000509007c24 */ /* 0x000fe2000f8e02ff */
[----:B------:R-:W-:-:S02]  /*6d30*/  LOP3.LUT R10, R3, 0x8, R20, 0xfe, !PT ;  /* 0x00000008030a7812 */ /* 0x000fc400078efe14 */
[----:B------:R-:W-:Y:S02]  /*6d40*/  ISETP.LT.AND P2, PT, R9, UR15, !P0 ;  /* 0x0000000f09007c0c */ /* 0x000fe4000c741270 */
[----:B------:R-:W-:Y:S01]  /*6d50*/  LEA.HI.X.SX32 R9, R2, R25, 0x1, P3 ;  /* 0x0000001902097211 */ /* 0x000fe200018f0eff */
[C---:B------:R-:W-:Y:S01]  /*6d60*/  IMAD R2, R10.reuse, UR5, RZ ;  /* 0x000000050a027c24 */ /* 0x040fe2000f8e02ff */
[----:B------:R-:W1:Y:S01]  /*6d70*/  LDSM.16.M88.4 R4, [R4] ;  /* 0x000000000404783b */ /* 0x000e620000000200 */
[----:B------:R-:W-:Y:S02]  /*6d80*/  ISETP.LT.AND P3, PT, R10, UR15, !P0 ;  /* 0x0000000f0a007c0c */ /* 0x000fe4000c761270 */
[-C--:B------:R-:W-:Y:S02]  /*6d90*/  IADD3 R10, P6, PT, R0, R27.reuse, RZ ;  /* 0x0000001b000a7210 */ /* 0x080fe40007fde0ff */
[----:B------:R-:W-:Y:S02]  /*6da0*/  IADD3 R12, P5, PT, R2, R27, RZ ;  /* 0x0000001b020c7210 */ /* 0x000fe40007fbe0ff */
[----:B------:R-:W-:-:S02]  /*6db0*/  LEA.HI.X.SX32 R11, R0, R25, 0x1, P6 ;  /* 0x00000019000b7211 */ /* 0x000fc400030f0eff */
[----:B------:R-:W-:Y:S02]  /*6dc0*/  LEA.HI.X.SX32 R13, R2, R25, 0x1, P5 ;  /* 0x00000019020d7211 */ /* 0x000fe400028f0eff */
[----:B------:R-:W-:Y:S02]  /*6dd0*/  IADD3 R14, P6, PT, R15, R27, RZ ;  /* 0x0000001b0f0e7210 */ /* 0x000fe40007fde0ff */
[--C-:B------:R-:W-:Y:S02]  /*6de0*/  LOP3.LUT R0, R3, 0x10, R20.reuse, 0xfe, !PT ;  /* 0x0000001003007812 */ /* 0x100fe400078efe14 */
[----:B------:R-:W-:Y:S02]  /*6df0*/  LEA.HI.X.SX32 R15, R15, R25, 0x1, P6 ;  /* 0x000000190f0f7211 */ /* 0x000fe400030f0eff */
[----:B------:R-:W-:Y:S02]  /*6e00*/  LOP3.LUT R2, R3, 0x14, R20, 0xfe, !PT ;  /* 0x0000001403027812 */ /* 0x000fe400078efe14 */
[----:B------:R-:W-:-:S02]  /*6e10*/  ISETP.LT.AND P6, PT, R22, UR15, !P0 ;  /* 0x0000000f16007c0c */ /* 0x000fc4000c7c1270 */
[C---:B-1----:R-:W-:Y:S02]  /*6e20*/  PRMT R17, R4.reuse, 0x7770, RZ ;  /* 0x0000777004117816 */ /* 0x042fe400000000ff */
[----:B------:R-:W-:-:S03]  /*6e30*/  PRMT R19, R4, 0x7771, RZ ;  /* 0x0000777104137816 */ /* 0x000fc600000000ff */
[----:B------:R1:W-:Y:S01]  /*6e40*/  @P4 STG.E.U8 desc[UR18][R8.64], R17 ;  /* 0x0000001108004986 */ /* 0x0003e2000c101112 */
[----:B------:R-:W-:Y:S02]  /*6e50*/  ISETP.LT.AND P4, PT, R21, UR15, !P0 ;  /* 0x0000000f15007c0c */ /* 0x000fe4000c781270 */
[----:B------:R-:W-:Y:S01]  /*6e60*/  PRMT R21, R4, 0x7772, RZ ;  /* 0x0000777204157816 */ /* 0x000fe200000000ff */
[----:B------:R2:W-:Y:S01]  /*6e70*/  @P2 STG.E.U8 desc[UR18][R10.64], R19 ;  /* 0x000000130a002986 */ /* 0x0005e2000c101112 */
[C---:B------:R-:W-:Y:S01]  /*6e80*/  ISETP.LT.AND P2, PT, R2.reuse, UR15, !P0 ;  /* 0x0000000f02007c0c */ /* 0x040fe2000c741270 */
[----:B------:R-:W-:Y:S02]  /*6e90*/  IMAD R2, R2, UR5, RZ ;  /* 0x0000000502027c24 */ /* 0x000fe4000f8e02ff */
[----:B------:R3:W-:Y:S01]  /*6ea0*/  @P3 STG.E.U8 desc[UR18][R12.64], R21 ;  /* 0x000000150c003986 */ /* 0x0007e2000c101112 */
[C---:B------:R-:W-:Y:S01]  /*6eb0*/  ISETP.LT.AND P3, PT, R0.reuse, UR15, !P0 ;  /* 0x0000000f00007c0c */ /* 0x040fe2000c761270 */
[----:B------:R-:W-:Y:S01]  /*6ec0*/  IMAD R0, R0, UR5, RZ ;  /* 0x0000000500007c24 */ /* 0x000fe2000f8e02ff */
[----:B-1----:R-:W-:-:S02]  /*6ed0*/  PRMT R17, R4, 0x7773, RZ ;  /* 0x0000777304117816 */ /* 0x002fc400000000ff */
[----:B------:R-:W-:Y:S02]  /*6ee0*/  LOP3.LUT R4, R3, 0x18, R20, 0xfe, !PT ;  /* 0x0000001803047812 */ /* 0x000fe400078efe14 */
[----:B--2---:R-:W-:Y:S01]  /*6ef0*/  PRMT R19, R5, 0x7770, RZ ;  /* 0x0000777005137816 */ /* 0x004fe200000000ff */
[----:B------:R1:W-:Y:S01]  /*6f00*/  @P4 STG.E.U8 desc[UR18][R14.64], R17 ;  /* 0x000000110e004986 */ /* 0x0003e2000c101112 */
[-C--:B------:R-:W-:Y:S02]  /*6f10*/  IADD3 R8, P4, PT, R0, R27.reuse, RZ ;  /* 0x0000001b00087210 */ /* 0x080fe40007f9e0ff */
[----:B------:R-:W-:Y:S02]  /*6f20*/  IADD3 R10, P5, PT, R2, R27, RZ ;  /* 0x0000001b020a7210 */ /* 0x000fe40007fbe0ff */
[-C--:B------:R-:W-:Y:S01]  /*6f30*/  LEA.HI.X.SX32 R9, R0, R25.reuse, 0x1, P4 ;  /* 0x0000001900097211 */ /* 0x080fe200020f0eff */
[C---:B------:R-:W-:Y:S01]  /*6f40*/  IMAD R0, R4.reuse, UR5, RZ ;  /* 0x0000000504007c24 */ /* 0x040fe2000f8e02ff */
[----:B------:R-:W-:Y:S01]  /*6f50*/  ISETP.LT.AND P4, PT, R4, UR15, !P0 ;  /* 0x0000000f04007c0c */ /* 0x000fe2000c781270 */
[----:B------:R-:W-:Y:S01]  /*6f60*/  IMAD R4, R22, UR5, RZ ;  /* 0x0000000516047c24 */ /* 0x000fe2000f8e02ff */
[----:B------:R-:W-:Y:S01]  /*6f70*/  LEA.HI.X.SX32 R11, R2, R25, 0x1, P5 ;  /* 0x00000019020b7211 */ /* 0x000fe200028f0eff */
[----:B------:R2:W-:Y:S01]  /*6f80*/  @P3 STG.E.U8 desc[UR18][R8.64], R19 ;  /* 0x0000001308003986 */ /* 0x0005e2000c101112 */
[----:B---3--:R-:W-:-:S02]  /*6f90*/  IADD3 R12, P3, PT, R0, R27, RZ ;  /* 0x0000001b000c7210 */ /* 0x008fc40007f7e0ff */
[C---:B-1----:R-:W-:Y:S02]  /*6fa0*/  PRMT R17, R5.reuse, 0x7771, RZ ;  /* 0x0000777105117816 */ /* 0x042fe400000000ff */
[----:B------:R-:W-:Y:S02]  /*6fb0*/  LEA.HI.X.SX32 R13, R0, R25, 0x1, P3 ;  /* 0x00000019000d7211 */ /* 0x000fe400018f0eff */
[----:B------:R-:W-:Y:S01]  /*6fc0*/  PRMT R21, R5, 0x7772, RZ ;  /* 0x0000777205157816 */ /* 0x000fe200000000ff */
[----:B------:R1:W-:Y:S01]  /*6fd0*/  @P2 STG.E.U8 desc[UR18][R10.64], R17 ;  /* 0x000000110a002986 */ /* 0x0003e2000c101112 */
[C---:B------:R-:W-:Y:S02]  /*6fe0*/  IADD3 R14, P5, PT, R4.reuse, R27, RZ ;  /* 0x0000001b040e7210 */ /* 0x040fe40007fbe0ff */
[----:B------:R-:W-:Y:S01]  /*6ff0*/  LOP3.LUT R0, R3, 0x20, R20, 0xfe, !PT ;  /* 0x0000002003007812 */ /* 0x000fe200078efe14 */
[----:B------:R3:W-:Y:S01]  /*7000*/  @P4 STG.E.U8 desc[UR18][R12.64], R21 ;  /* 0x000000150c004986 */ /* 0x0007e2000c101112 */
[----:B------:R-:W-:-:S02]  /*7010*/  LEA.HI.X.SX32 R15, R4, R25, 0x1, P5 ;  /* 0x00000019040f7211 */ /* 0x000fc400028f0eff */
[----:B--2---:R-:W-:Y:S02]  /*7020*/  PRMT R19, R5, 0x7773, RZ ;  /* 0x0000777305137816 */ /* 0x004fe400000000ff */
[C-C-:B------:R-:W-:Y:S02]  /*7030*/  LOP3.LUT R9, R3.reuse, 0x24, R20.reuse, 0xfe, !PT ;  /* 0x0000002403097812 */ /* 0x140fe400078efe14 */
[C---:B------:R-:W-:Y:S01]  /*7040*/  ISETP.LT.AND P4, PT, R0.reuse, UR15, !P0 ;  /* 0x0000000f00007c0c */ /* 0x040fe2000c781270 */
[----:B------:R-:W-:Y:S01]  /*7050*/  IMAD R0, R0, UR5, RZ ;  /* 0x0000000500007c24 */ /* 0x000fe2000f8e02ff */
[----:B------:R-:W-:Y:S01]  /*7060*/  LOP3.LUT R2, R3, 0x28, R20, 0xfe, !PT ;  /* 0x0000002803027812 */ /* 0x000fe200078efe14 */
[----:B------:R2:W-:Y:S01]  /*7070*/  @P6 STG.E.U8 desc[UR18][R14.64], R19 ;  /* 0x000000130e006986 */ /* 0x0005e2000c101112 */
[C---:B------:R-:W-:Y:S01]  /*7080*/  ISETP.LT.AND P3, PT, R9.reuse, UR15, !P0 ;  /* 0x0000000f09007c0c */ /* 0x040fe2000c761270 */
[----:B------:R-:W-:Y:S01]  /*7090*/  IMAD R9, R9, UR5, RZ ;  /* 0x0000000509097c24 */ /* 0x000fe2000f8e02ff */
[-C--:B------:R-:W-:Y:S01]  /*70a0*/  IADD3 R4, P6, PT, R0, R27.reuse, RZ ;  /* 0x0000001b00047210 */ /* 0x080fe20007fde0ff */
[C---:B-1----:R-:W-:Y:S01]  /*70b0*/  IMAD R10, R2.reuse, UR5, RZ ;  /* 0x00000005020a7c24 */ /* 0x042fe2000f8e02ff */
[----:B------:R-:W-:Y:S01]  /*70c0*/  ISETP.LT.AND P2, PT, R2, UR15, !P0 ;  /* 0x0000000f02007c0c */ /* 0x000fe2000c741270 */
[----:B---3--:R-:W-:Y:S01]  /*70d0*/  IMAD R13, R18, UR5, RZ ;  /* 0x00000005120d7c24 */ /* 0x008fe2000f8e02ff */
[----:B------:R-:W-:-:S02]  /*70e0*/  IADD3 R2, P5, PT, R9, R27, RZ ;  /* 0x0000001b09027210 */ /* 0x000fc40007fbe0ff */
[----:B------:R-:W-:Y:S01]  /*70f0*/  LEA.HI.X.SX32 R5, R0, R25, 0x1, P6 ;  /* 0x0000001900057211 */ /* 0x000fe200030f0eff */
[----:B------:R-:W-:Y:S01]  /*7100*/  IMAD R0, R23, UR5, RZ ;  /* 0x0000000517007c24 */ /* 0x000fe2000f8e02ff */
[----:B------:R-:W-:Y:S01]  /*7110*/  IADD3 R8, P6, PT, R10, R27, RZ ;  /* 0x0000001b0a087210 */ /* 0x000fe20007fde0ff */
[----:B--2---:R-:W-:Y:S01]  /*7120*/  IMAD R14, R16, UR5, RZ ;  /* 0x00000005100e7c24 */ /* 0x004fe2000f8e02ff */
[----:B------:R-:W-:Y:S01]  /*7130*/  LOP3.LUT R12, R3, 0x30, R20, 0xfe, !PT ;  /* 0x00000030030c7812 */ /* 0x000fe200078efe14 */
[----:B------:R-:W-:Y:S01]  /*7140*/  IMAD R15, R24, UR5, RZ ;  /* 0x00000005180f7c24 */ /* 0x000fe2000f8e02ff */
[C---:B------:R-:W-:Y:S02]  /*7150*/  PRMT R17, R6.reuse, 0x7770, RZ ;  /* 0x0000777006117816 */ /* 0x040fe400000000ff */
[-C--:B------:R-:W-:Y:S02]  /*7160*/  LEA.HI.X.SX32 R3, R9, R25.reuse, 0x1, P5 ;  /* 0x0000001909037211 */ /* 0x080fe400028f0eff */
[----:B------:R-:W-:Y:S01]  /*7170*/  PRMT R19, R6, 0x7771, RZ ;  /* 0x0000777106137816 */ /* 0x000fe200000000ff */
[----:B------:R1:W-:Y:S01]  /*7180*/  @P4 STG.E.U8 desc[UR18][R4.64], R17 ;  /* 0x0000001104004986 */ /* 0x0003e2000c101112 */
[----:B------:R-:W-:-:S02]  /*7190*/  LEA.HI.X.SX32 R9, R10, R25, 0x1, P6 ;  /* 0x000000190a097211 */ /* 0x000fc400030f0eff */
[----:B------:R-:W-:Y:S01]  /*71a0*/  PRMT R21, R6, 0x7772, RZ ;  /* 0x0000777206157816 */ /* 0x000fe200000000ff */
[----:B------:R2:W-:Y:S01]  /*71b0*/  @P3 STG.E.U8 desc[UR18][R2.64], R19 ;  /* 0x0000001302003986 */ /* 0x0005e2000c101112 */
[C---:B------:R-:W-:Y:S01]  /*71c0*/  ISETP.LT.AND P4, PT, R12.reuse, UR15, !P0 ;  /* 0x0000000f0c007c0c */ /* 0x040fe2000c781270 */
[----:B------:R-:W-:Y:S01]  /*71d0*/  IMAD R12, R12, UR5, RZ ;  /* 0x000000050c0c7c24 */ /* 0x000fe2000f8e02ff */
[----:B------:R-:W-:Y:S01]  /*71e0*/  ISETP.LT.AND P5, PT, R23, UR15, !P0 ;  /* 0x0000000f17007c0c */ /* 0x000fe2000c7a1270 */
[----:B------:R3:W-:Y:S01]  /*71f0*/  @P2 STG.E.U8 desc[UR18][R8.64], R21 ;  /* 0x0000001508002986 */ /* 0x0007e2000c101112 */
[-C--:B------:R-:W-:Y:S02]  /*7200*/  IADD3 R10, P2, PT, R0, R27.reuse, RZ ;  /* 0x0000001b000a7210 */ /* 0x080fe40007f5e0ff */
[----:B-1----:R-:W-:Y:S02]  /*7210*/  IADD3 R4, P3, PT, R12, R27, RZ ;  /* 0x0000001b0c047210 */ /* 0x002fe40007f7e0ff */
[----:B------:R-:W-:-:S02]  /*7220*/  LEA.HI.X.SX32 R11, R0, R25, 0x1, P2 ;  /* 0x00000019000b7211 */ /* 0x000fc400010f0eff */
[C---:B--2---:R-:W-:Y:S02]  /*7230*/  IADD3 R2, P6, PT, R13.reuse, R27, RZ ;  /* 0x0000001b0d027210 */ /* 0x044fe40007fde0ff */
[----:B------:R-:W-:Y:S02]  /*7240*/  LEA.HI.X.SX32 R5, R12, R25, 0x1, P3 ;  /* 0x000000190c057211 */ /* 0x000fe400018f0eff */
[----:B---3--:R-:W-:Y:S02]  /*7250*/  IADD3 R8, P2, PT, R14, R27, RZ ;  /* 0x0000001b0e087210 */ /* 0x008fe40007f5e0ff */
[----:B------:R-:W-:Y:S02]  /*7260*/  ISETP.LT.AND P3, PT, R18, UR15, !P0 ;  /* 0x0000000f12007c0c */ /* 0x000fe4000c761270 */
[-C--:B------:R-:W-:Y:S02]  /*7270*/  LEA.HI.X.SX32 R3, R13, R25.reuse, 0x1, P6 ;  /* 0x000000190d037211 */ /* 0x080fe400030f0eff */
[----:B------:R-:W-:-:S02]  /*7280*/  LEA.HI.X.SX32 R9, R14, R25, 0x1, P2 ;  /* 0x000000190e097211 */ /* 0x000fc400010f0eff */
[C---:B------:R-:W-:Y:S02]  /*7290*/  IADD3 R12, P6, PT, R15.reuse, R27, RZ ;  /* 0x0000001b0f0c7210 */ /* 0x040fe40007fde0ff */
[----:B------:R-:W-:Y:S02]  /*72a0*/  ISETP.LT.AND P2, PT, R16, UR15, !P0 ;  /* 0x0000000f10007c0c */ /* 0x000fe4000c741270 */
[----:B------:R-:W-:Y:S02]  /*72b0*/  ISETP.LT.AND P0, PT, R24, UR15, !P0 ;  /* 0x0000000f18007c0c */ /* 0x000fe4000c701270 */
[----:B------:R-:W-:Y:S02]  /*72c0*/  LEA.HI.X.SX32 R13, R15, R25, 0x1, P6 ;  /* 0x000000190f0d7211 */ /* 0x000fe400030f0eff */
[----:B------:R-:W-:Y:S02]  /*72d0*/  PRMT R15, R6, 0x7773, RZ ;  /* 0x00007773060f7816 */ /* 0x000fe400000000ff */
[----:B------:R-:W-:-:S02]  /*72e0*/  PRMT R17, R7, 0x7770, RZ ;  /* 0x0000777007117816 */ /* 0x000fc400000000ff */
[C---:B------:R-:W-:Y:S01]  /*72f0*/  PRMT R19, R7.reuse, 0x7771, RZ ;  /* 0x0000777107137816 */ /* 0x040fe200000000ff */
[----:B------:R1:W-:Y:S01]  /*7300*/  @P5 STG.E.U8 desc[UR18][R10.64], R15 ;  /* 0x0000000f0a005986 */ /* 0x0003e2000c101112 */
[C---:B------:R-:W-:Y:S02]  /*7310*/  PRMT R21, R7.reuse, 0x7772, RZ ;  /* 0x0000777207157816 */ /* 0x040fe400000000ff */
[----:B------:R-:W-:Y:S01]  /*7320*/  PRMT R7, R7, 0x7773, RZ ;  /* 0x0000777307077816 */ /* 0x000fe200000000ff */
[----:B------:R1:W-:Y:S04]  /*7330*/  @P4 STG.E.U8 desc[UR18][R4.64], R17 ;  /* 0x0000001104004986 */ /* 0x0003e8000c101112 */
[----:B------:R1:W-:Y:S04]  /*7340*/  @P3 STG.E.U8 desc[UR18][R2.64], R19 ;  /* 0x0000001302003986 */ /* 0x0003e8000c101112 */
[----:B------:R1:W-:Y:S04]  /*7350*/  @P2 STG.E.U8 desc[UR18][R8.64], R21 ;  /* 0x0000001508002986 */ /* 0x0003e8000c101112 */
[----:B------:R1:W-:Y:S01]  /*7360*/  @P0 STG.E.U8 desc[UR18][R12.64], R7 ;  /* 0x000000070c000986 */ /* 0x0003e2000c101112 */
[----:B------:R-:W-:Y:S06]  /*7370*/  BAR.SYNC.DEFER_BLOCKING 0x0 ;  /* 0x0000000000007b1d */ /* 0x000fec0000010000 */
[----:B------:R-:W-:Y:S05]  /*7380*/  @P1 BRA `(.L_x_13) ;  /* 0x0000000000a01947 */ /* 0x000fea0003800000 */
[----:B------:R-:W2:Y:S01]  /*7390*/  S2UR UR5, SR_CgaCtaId ;  /* 0x00000000000579c3 */ /* 0x000ea20000008800 */
[----:B------:R-:W-:Y:S01]  /*73a0*/  NOP ;  /* 0x0000000000007918 */ /* 0x000fe20000000000 */
[----:B------:R-:W-:Y:S01]  /*73b0*/  UMOV UR4, 0x50 ;  /* 0x0000005000047882 */ /* 0x000fe20000000000 */
[----:B------:R-:W-:Y:S02]  /*73c0*/  IMAD.U32 R0, RZ, RZ, UR8 ;  /* 0x00000008ff007e24 */ /* 0x000fe4000f8e00ff */
[----:B-1----:R-:W-:Y:S02]  /*73d0*/  IMAD.MOV.U32 R3, RZ, RZ, 0x3 ;  /* 0x00000003ff037424 */ /* 0x002fe400078e00ff */
[----:B------:R-:W-:Y:S01]  /*73e0*/  IMAD.MOV.U32 R7, RZ, RZ, 0x1 ;  /* 0x00000001ff077424 */ /* 0x000fe200078e00ff */
[----:B------:R-:W-:-:S04]  /*73f0*/  LOP3.LUT R0, R0, 0xffff, RZ, 0xc0, !PT ;  /* 0x0000ffff00007812 */ /* 0x000fc800078ec0ff */
[----:B------:R-:W-:-:S05]  /*7400*/  SHF.R.U32.HI R0, RZ, 0x5, R0 ;  /* 0x00000005ff007819 */ /* 0x000fca0000011600 */
[----:B------:R-:W-:Y:S01]  /*7410*/  VIADD R2, R0, 0x10 ;  /* 0x0000001000027836 */ /* 0x000fe20000000000 */
[----:B------:R-:W-:Y:S01]  /*7420*/  SHF.L.U32 R0, R3, R0, RZ ;  /* 0x0000000003007219 */ /* 0x000fe200000006ff */
[----:B--2---:R-:W-:-:S03]  /*7430*/  ULEA UR6, UR5, UR4, 0x18 ;  /* 0x0000000405067291 */ /* 0x004fc6000f8ec0ff */
[----:B------:R-:W-:-:S04]  /*7440*/  SHF.L.U32 R3, R7, R2, RZ ;  /* 0x0000000207037219 */ /* 0x000fc800000006ff */
[----:B------:R-:W-:Y:S02]  /*7450*/  LOP3.LUT R0, R3, R0, RZ, 0xfc, !PT ;  /* 0x0000000003007212 */ /* 0x000fe400078efcff */
[----:B------:R-:W1:Y:S02]  /*7460*/  LDS R5, [UR6] ;  /* 0x00000006ff057984 */ /* 0x000e640008000800 */
[C---:B------:R-:W-:Y:S02]  /*7470*/  LOP3.LUT R2, R0.reuse, 0xffff, RZ, 0xc0, !PT ;  /* 0x0000ffff00027812 */ /* 0x040fe400078ec0ff */
[----:B-1----:R-:W-:-:S04]  /*7480*/  LOP3.LUT R3, R0, 0xffff, R5, 0x80, !PT ;  /* 0x0000ffff00037812 */ /* 0x002fc800078e8005 */
[----:B------:R-:W-:-:S13]  /*7490*/  ISETP.NE.AND P0, PT, R3, R2, PT ;  /* 0x000000020300720c */ /* 0x000fda0003f05270 */
[----:B------:R-:W-:Y:S05]  /*74a0*/  @P0 BRA `(.L_x_14) ;  /* 0x0000000000500947 */ /* 0x000fea0003800000 */
[----:B------:R-:W-:Y:S02]  /*74b0*/  SHF.R.U32.HI R5, RZ, 0x10, R5 ;  /* 0x00000010ff057819 */ /* 0x000fe40000011605 */
[----:B------:R-:W-:-:S04]  /*74c0*/  SHF.R.U32.HI R2, RZ, 0x10, R0 ;  /* 0x00000010ff027819 */ /* 0x000fc80000011600 */
[----:B------:R-:W-:-:S04]  /*74d0*/  LOP3.LUT R5, R5, R2, RZ, 0xc0, !PT ;  /* 0x0000000205057212 */ /* 0x000fc800078ec0ff */
[----:B------:R-:W-:-:S13]  /*74e0*/  ISETP.NE.AND P0, PT, R5, R2, PT ;  /* 0x000000020500720c */ /* 0x000fda0003f05270 */
[----:B------:R-:W-:Y:S05]  /*74f0*/  @P0 BRA `(.L_x_15) ;  /* 0x0000000000300947 */ /* 0x000fea0003800000 */
[----:B------:R-:W-:Y:S01]  /*7500*/  R2UR UR4, R0 ;  /* 0x00000000000472ca */ /* 0x000fe200000e0000 */
[----:B------:R-:W-:Y:S01]  /*7510*/  VOTEU.ANY UR5, UPT, PT ;  /* 0x0000000000057886 */ /* 0x000fe200038e0100 */
[----:B------:R-:W1:Y:S01]  /*7520*/  S2R R0, SR_LANEID ;  /* 0x0000000000007919 */ /* 0x000e620000000000 */
[----:B------:R-:W-:-:S10]  /*7530*/  UFLO.U32 UR5, UR5 ;  /* 0x00000005000572bd */ /* 0x000fd400080e0000 */
[----:B------:R-:W-:-:S06]  /*7540*/  ULOP3.LUT UR4, URZ, UR4, URZ, 0x33, !UPT ;  /* 0x00000004ff047292 */ /* 0x000fcc000f8e33ff */
[----:B------:R-:W-:-:S04]  /*7550*/  IMAD.U32 R2, RZ, RZ, UR4 ;  /* 0x00000004ff027e24 */ /* 0x000fc8000f8e00ff */
[----:B------:R-:W2:Y:S02]  /*7560*/  REDUX UR7, R2 ;  /* 0x00000000020773c4 */ /* 0x000ea40000000000 */
[----:B------:R3:W-:Y:S01]  /*7570*/  UTCATOMSWS.AND URZ, UR4 ;  /* 0x0000000400ff79e3 */ /* 0x0007e20008000000 */
[----:B-1----:R-:W-:Y:S01]  /*7580*/  ISETP.EQ.U32.AND P0, PT, R0, UR5, PT ;  /* 0x0000000500007c0c */ /* 0x002fe2000bf02070 */
[----:B--2---:R-:W-:-:S12]  /*7590*/  IMAD.U32 R0, RZ, RZ, UR7 ;  /* 0x00000007ff007e24 */ /* 0x004fd8000f8e00ff */
[----:B------:R3:W-:Y:S01]  /*75a0*/  @P0 ATOMS.AND RZ, [UR6], R0 ;  /* 0x00000000ffff098c */ /* 0x0007e2000a800006 */
[----:B------:R-:W-:Y:S05]  /*75b0*/  BRA `(.L_x_13) ;  /* 0x0000000000147947 */ /* 0x000fea0003800000 */
.L_x_15:
[----:B------:R-:W-:-:S07]  /*75c0*/  MOV R2, 0x75e0 ;  /* 0x000075e000027802 */ /* 0x000fce0000000f00 */
[----:B0-----:R-:W-:Y:S05]  /*75d0*/  CALL.REL.NOINC `($__internal_0_$__cuda_sm10x_tcgen05_guardrail_trap_col_being_dealloced_not_returned_by_alloc) ;  /* 0x00000000002c7944 */ /* 0x001fea0003c00000 */
[----:B------:R-:W-:Y:S05]  /*75e0*/  BRA `(.L_x_13) ;  /* 0x0000000000087947 */ /* 0x000fea0003800000 */
.L_x_14:
[----:B------:R-:W-:-:S07]  /*75f0*/  MOV R2, 0x7610 ;  /* 0x0000761000027802 */ /* 0x000fce0000000f00 */
[----:B0-----:R-:W-:Y:S05]  /*7600*/  CALL.REL.NOINC `($__internal_2_$__cuda_sm10x_tcgen05_guardrail_trap_unallocated_columns_being_dealloced) ;  /* 0x0000000000387944 */ /* 0x001fea0003c00000 */
.L_x_13:
[----:B------:R-:W-:Y:S01]  /*7610*/  NOP ;  /* 0x0000000000007918 */ /* 0x000fe20000000000 */
[----:B---3--:R-:W-:Y:S05]  /*7620*/  EXIT ;  /* 0x000000000000794d */ /* 0x008fea0003800000 */
.L_x_8:
[----:B------:R-:W0:Y:S02]  /*7630*/  SYNCS.PHASECHK.TRANS64.TRYWAIT P4, [UR6], R128 ;  /* 0x00000080ff0075a7 */ /* 0x000e240008081106 */
[----:B0-----:R-:W-:Y:S05]  /*7640*/  @!P4 BRA `(.L_x_8) ;  /* 0xfffffffc00f8c947 */ /* 0x001fea000383ffff */
[----:B------:R-:W-:Y:S05]  /*7650*/  BRA `(.L_x_16) ;  /* 0xffffffd800f87947 */ /* 0x000fea000383ffff */
.L_x_12:
[----:B------:R-:W1:Y:S02]  /*7660*/  SYNCS.PHASECHK.TRANS64.TRYWAIT P0, [UR6], R4 ;  /* 0x00000004ff0075a7 */ /* 0x000e640008001106 */
[----:B-1----:R-:W-:Y:S05]  /*7670*/  @!P0 BRA `(.L_x_12) ;  /* 0xfffffffc00f88947 */ /* 0x002fea000383ffff */
[----:B------:R-:W-:Y:S05]  /*7680*/  BRA `(.L_x_11) ;  /* 0xfffffff000207947 */ /* 0x000fea000383ffff */
        .weak           $__internal_0_$__cuda_sm10x_tcgen05_guardrail_trap_col_being_dealloced_not_returned_by_alloc
        .type           $__internal_0_$__cuda_sm10x_tcgen05_guardrail_trap_col_being_dealloced_not_returned_by_alloc,@function
        .size           $__internal_0_$__cuda_sm10x_tcgen05_guardrail_trap_col_being_dealloced_not_returned_by_alloc,($__internal_1_$__cuda_sm10x_tcgen05_guardrail_trap_phase_invalid_during_alloc - $__internal_0_$__cuda_sm10x_tcgen05_guardrail_trap_col_being_dealloced_not_returned_by_alloc)
$__internal_0_$__cuda_sm10x_tcgen05_guardrail_trap_col_being_dealloced_not_returned_by_alloc:
[----:B------:R-:W-:Y:S05]  /*7690*/  BPT.TRAP 0x1 ;  /* 0x000000040000795c */ /* 0x000fea0000300000 */
[----:B------:R-:W-:-:S04]  /*76a0*/  IMAD.MOV.U32 R3, RZ, RZ, 0x0 ;  /* 0x00000000ff037424 */ /* 0x000fc800078e00ff */
[----:B------:R-:W-:Y:S05]  /*76b0*/  RET.REL.NODEC R2 `(matmul_kernel) ;  /* 0xffffff8802507950 */ /* 0x000fea0003c3ffff */
        .weak           $__internal_1_$__cuda_sm10x_tcgen05_guardrail_trap_phase_invalid_during_alloc
        .type           $__internal_1_$__cuda_sm10x_tcgen05_guardrail_trap_phase_invalid_during_alloc,@function
        .size           $__internal_1_$__cuda_sm10x_tcgen05_guardrail_trap_phase_invalid_during_alloc,($__internal_2_$__cuda_sm10x_tcgen05_guardrail_trap_unallocated_columns_being_dealloced - $__internal_1_$__cuda_sm10x_tcgen05_guardrail_trap_phase_invalid_during_alloc)
$__internal_1_$__cuda_sm10x_tcgen05_guardrail_trap_phase_invalid_during_alloc:
[----:B------:R-:W-:Y:S05]  /*76c0*/  BPT.TRAP 0x1 ;  /* 0x000000040000795c */ /* 0x000fea0000300000 */
[----:B------:R-:W-:-:S04]  /*76d0*/  IMAD.MOV.U32 R3, RZ, RZ, 0x0 ;  /* 0x00000000ff037424 */ /* 0x000fc800078e00ff */
[----:B------:R-:W-:Y:S05]  /*76e0*/  RET.REL.NODEC R2 `(matmul_kernel) ;  /* 0xffffff8802447950 */ /* 0x000fea0003c3ffff */
        .weak           $__internal_2_$__cuda_sm10x_tcgen05_guardrail_trap_unallocated_columns_being_dealloced
        .type           $__internal_2_$__cuda_sm10x_tcgen05_guardrail_trap_unallocated_columns_being_dealloced,@function
        .size           $__internal_2_$__cuda_sm10x_tcgen05_guardrail_trap_unallocated_columns_being_dealloced,(.L_x_20 - $__internal_2_$__cuda_sm10x_tcgen05_guardrail_trap_unallocated_columns_being_dealloced)
$__internal_2_$__cuda_sm10x_tcgen05_guardrail_trap_unallocated_columns_being_dealloced:
[----:B------:R-:W-:Y:S05]  /*76f0*/  BPT.TRAP 0x1 ;  /* 0x000000040000795c */ /* 0x000fea0000300000 */
[----:B------:R-:W-:-:S04]  /*7700*/  IMAD.MOV.U32 R3, RZ, RZ, 0x0 ;  /* 0x00000000ff037424 */ /* 0x000fc800078e00ff */
[----:B------:R-:W-:Y:S05]  /*7710*/  RET.REL.NODEC R2 `(matmul_kernel) ;  /* 0xffffff8802387950 */ /* 0x000fea0003c3ffff */
.L_x_17:
[----:B------:R-:W-:-:S00]  /*7720*/  BRA `(.L_x_17) ;  /* 0xfffffffc00fc7947 */ /* 0x000fc0000383ffff */
[----:B------:R-:W-:-:S00]  /*7730*/  NOP ;  /* 0x0000000000007918 */ /* 0x000fc00000000000 */
        /* <DEDUP_REMOVED lines=12> */
.L_x_20:


//--------------------- .nv.shared.matmul_kernel  --------------------------
	.section	.nv.shared.matmul_kernel,"aw",@nobits
	.sectionflags	@""
	.align	16
	.zero		1024


//--------------------- .nv.shared.reserved.0     --------------------------
	.section	.nv.shared.reserved.0,"aw",@nobits
	.align	8
	.weak		__nv_reservedSMEM_offset_0_alias
	.size		__nv_reservedSMEM_offset_0_alias, 0, 64
	.other		__nv_reservedSMEM_offset_0_alias,@"STO_CUDA_RESERVED_SHARED STV_DEFAULT"
__nv_reservedSMEM_offset_0_alias:
	.zero		0
.nv.shared.reserved.0:
	.zero		64
	.weak		__nv_reservedSMEM_allocation_phase
	.type		__nv_reservedSMEM_allocation_phase,@object
	.size		__nv_reservedSMEM_allocation_phase,(.L_0 - __nv_reservedSMEM_allocation_phase)
__nv_reservedSMEM_allocation_phase:
	.zero		1
.L_0:
	.zero		7
	.weak		__nv_reservedSMEM_devtool_atexit_pc
	.type		__nv_reservedSMEM_devtool_atexit_pc,@object
	.size		__nv_reservedSMEM_devtool_atexit_pc,(__nv_reservedSMEM_allocation_mask - __nv_reservedSMEM_devtool_atexit_pc)
__nv_reservedSMEM_devtool_atexit_pc:
	.zero		8
	.weak		__nv_reservedSMEM_allocation_mask
	.type		__nv_reservedSMEM_allocation_mask,@object
	.size		__nv_reservedSMEM_allocation_mask,(.L_2 - __nv_reservedSMEM_allocation_mask)
__nv_reservedSMEM_allocation_mask:
	.zero		4
.L_2:


//--------------------- .nv.constant0.matmul_kernel --------------------------
	.section	.nv.constant0.matmul_kernel,"a",@progbits
	.sectionflags	@""
	.align	4
.nv.constant0.matmul_kernel:
	.zero		976


//--------------------- SYMBOLS --------------------------

	.type		.nv.reservedSmem.offset0,@object
	.size		.nv.reservedSmem.offset0,0x4
	.type		.nv.reservedSmem.cap,@object
	.size		.nv.reservedSmem.cap,0x4
